//
// Generated by NVIDIA NVVM Compiler
//
// Compiler Build ID: CL-36424714
// Cuda compilation tools, release 13.0, V13.0.88
// Based on NVVM 20.0.0
//

.version 9.0
.target sm_100
.address_size 64

	// .globl	my_kernel_kernel0
// _ZZ17my_kernel_kernel0E18PaddedInput_shared has been demoted
// _ZZ17my_kernel_kernel0E18placeholder_shared has been demoted

.visible .entry my_kernel_kernel0(
	.param .u64 .ptr .align 1 my_kernel_kernel0_param_0,
	.param .u64 .ptr .align 1 my_kernel_kernel0_param_1,
	.param .u64 .ptr .align 1 my_kernel_kernel0_param_2,
	.param .u64 .ptr .align 1 my_kernel_kernel0_param_3
)
{
	.reg .pred 	%p<37>;
	.reg .b16 	%rs<29>;
	.reg .b32 	%r<136>;
	.reg .b32 	%f<1113>;
	.reg .b64 	%rd<28>;
	// demoted variable
	.shared .align 4 .b8 _ZZ17my_kernel_kernel0E18PaddedInput_shared[42944];
	// demoted variable
	.shared .align 4 .b8 _ZZ17my_kernel_kernel0E18placeholder_shared[72];
	ld.param.u64 	%rd5, [my_kernel_kernel0_param_0];
	ld.param.u64 	%rd2, [my_kernel_kernel0_param_1];
	cvta.to.global.u64 	%rd1, %rd5;
	mov.u32 	%r1, %tid.x;
	shr.u32 	%r2, %r1, 1;
	mov.u32 	%r30, %ctaid.x;
	mul.hi.u32 	%r31, %r30, 715827883;
	shr.u32 	%r32, %r31, 4;
	mul.lo.s32 	%r33, %r32, 96;
	sub.s32 	%r34, %r30, %r33;
	shr.u32 	%r35, %r34, 4;
	mul.lo.s32 	%r3, %r35, 20;
	mul.lo.s32 	%r4, %r32, 921600;
	mul.lo.s32 	%r5, %r35, 76800;
	shl.b32 	%r36, %r30, 1;
	and.b32  	%r6, %r36, 30;
	and.b32  	%r7, %r1, 1;
	or.b32  	%r37, %r7, %r4;
	or.b32  	%r38, %r37, %r6;
	add.s32 	%r39, %r38, %r5;
	add.s32 	%r8, %r39, -3872;
	mov.b32 	%r133, 0;
$L__BB0_1:
	mad.lo.s32 	%r10, %r133, 40, %r2;
	setp.gt.u32 	%p1, %r10, 5367;
	@%p1 bra 	$L__BB0_7;
	mad.lo.s32 	%r11, %r133, 80, %r1;
	setp.gt.u32 	%p2, %r11, 10735;
	mov.f32 	%f869, 0f00000000;
	@%p2 bra 	$L__BB0_7;
	add.s32 	%r40, %r10, -2684;
	setp.lt.u32 	%p3, %r10, 2684;
	selp.b32 	%r41, %r10, %r40, %p3;
	mul.hi.u32 	%r42, %r41, 1126548799;
	shr.u32 	%r43, %r42, 5;
	or.b32  	%r44, %r43, %r3;
	setp.eq.s32 	%p4, %r44, 0;
	add.s32 	%r45, %r43, %r3;
	setp.gt.u32 	%p5, %r45, 120;
	or.pred  	%p6, %p4, %p5;
	@%p6 bra 	$L__BB0_6;
	cvt.u16.u32 	%rs5, %r10;
	mul.hi.u16 	%rs6, %rs5, 8595;
	shr.u16 	%rs7, %rs6, 4;
	mul.lo.s16 	%rs8, %rs7, 122;
	sub.s16 	%rs1, %rs5, %rs8;
	add.s16 	%rs9, %rs1, -1;
	setp.gt.u16 	%p7, %rs9, 119;
	@%p7 bra 	$L__BB0_6;
	setp.gt.u32 	%p8, %r10, 2683;
	selp.b32 	%r46, 460800, 0, %p8;
	shl.b16 	%rs10, %rs1, 5;
	cvt.u32.u16 	%r47, %rs10;
	add.s32 	%r48, %r8, %r46;
	mad.lo.s32 	%r49, %r43, 3840, %r48;
	add.s32 	%r50, %r49, %r47;
	mul.wide.s32 	%rd6, %r50, 4;
	add.s64 	%rd7, %rd1, %rd6;
	ld.global.nc.f32 	%f869, [%rd7];
$L__BB0_6:
	shl.b32 	%r51, %r11, 2;
	mov.u32 	%r52, _ZZ17my_kernel_kernel0E18PaddedInput_shared;
	add.s32 	%r53, %r52, %r51;
	st.shared.f32 	[%r53], %f869;
$L__BB0_7:
	add.s32 	%r13, %r10, 40;
	setp.gt.u32 	%p9, %r10, 5327;
	@%p9 bra 	$L__BB0_13;
	mad.lo.s32 	%r54, %r133, 80, %r1;
	add.s32 	%r14, %r54, 80;
	setp.gt.u32 	%p10, %r14, 10735;
	mov.f32 	%f870, 0f00000000;
	@%p10 bra 	$L__BB0_13;
	add.s32 	%r55, %r10, -2644;
	setp.lt.u32 	%p11, %r10, 2644;
	selp.b32 	%r56, %r13, %r55, %p11;
	mul.hi.u32 	%r57, %r56, 1126548799;
	shr.u32 	%r58, %r57, 5;
	or.b32  	%r59, %r58, %r3;
	setp.eq.s32 	%p12, %r59, 0;
	add.s32 	%r60, %r58, %r3;
	setp.gt.u32 	%p13, %r60, 120;
	or.pred  	%p14, %p12, %p13;
	@%p14 bra 	$L__BB0_12;
	cvt.u16.u32 	%rs11, %r13;
	mul.hi.u16 	%rs12, %rs11, 8595;
	shr.u16 	%rs13, %rs12, 4;
	mul.lo.s16 	%rs14, %rs13, 122;
	sub.s16 	%rs2, %rs11, %rs14;
	add.s16 	%rs15, %rs2, -1;
	setp.gt.u16 	%p15, %rs15, 119;
	@%p15 bra 	$L__BB0_12;
	setp.gt.u32 	%p16, %r10, 2643;
	selp.b32 	%r61, 460800, 0, %p16;
	shl.b16 	%rs16, %rs2, 5;
	cvt.u32.u16 	%r62, %rs16;
	add.s32 	%r63, %r8, %r61;
	mad.lo.s32 	%r64, %r58, 3840, %r63;
	add.s32 	%r65, %r64, %r62;
	mul.wide.s32 	%rd8, %r65, 4;
	add.s64 	%rd9, %rd1, %rd8;
	ld.global.nc.f32 	%f870, [%rd9];
$L__BB0_12:
	shl.b32 	%r66, %r14, 2;
	mov.u32 	%r67, _ZZ17my_kernel_kernel0E18PaddedInput_shared;
	add.s32 	%r68, %r67, %r66;
	st.shared.f32 	[%r68], %f870;
$L__BB0_13:
	add.s32 	%r16, %r10, 80;
	setp.gt.u32 	%p17, %r10, 5287;
	@%p17 bra 	$L__BB0_19;
	mad.lo.s32 	%r69, %r133, 80, %r1;
	add.s32 	%r17, %r69, 160;
	setp.gt.u32 	%p18, %r17, 10735;
	mov.f32 	%f871, 0f00000000;
	@%p18 bra 	$L__BB0_19;
	add.s32 	%r70, %r10, -2604;
	setp.lt.u32 	%p19, %r10, 2604;
	selp.b32 	%r71, %r16, %r70, %p19;
	mul.hi.u32 	%r72, %r71, 1126548799;
	shr.u32 	%r73, %r72, 5;
	or.b32  	%r74, %r73, %r3;
	setp.eq.s32 	%p20, %r74, 0;
	add.s32 	%r75, %r73, %r3;
	setp.gt.u32 	%p21, %r75, 120;
	or.pred  	%p22, %p20, %p21;
	@%p22 bra 	$L__BB0_18;
	cvt.u16.u32 	%rs17, %r16;
	mul.hi.u16 	%rs18, %rs17, 8595;
	shr.u16 	%rs19, %rs18, 4;
	mul.lo.s16 	%rs20, %rs19, 122;
	sub.s16 	%rs3, %rs17, %rs20;
	add.s16 	%rs21, %rs3, -1;
	setp.gt.u16 	%p23, %rs21, 119;
	@%p23 bra 	$L__BB0_18;
	setp.gt.u32 	%p24, %r10, 2603;
	selp.b32 	%r76, 460800, 0, %p24;
	shl.b16 	%rs22, %rs3, 5;
	cvt.u32.u16 	%r77, %rs22;
	add.s32 	%r78, %r8, %r76;
	mad.lo.s32 	%r79, %r73, 3840, %r78;
	add.s32 	%r80, %r79, %r77;
	mul.wide.s32 	%rd10, %r80, 4;
	add.s64 	%rd11, %rd1, %rd10;
	ld.global.nc.f32 	%f871, [%rd11];
$L__BB0_18:
	shl.b32 	%r81, %r17, 2;
	mov.u32 	%r82, _ZZ17my_kernel_kernel0E18PaddedInput_shared;
	add.s32 	%r83, %r82, %r81;
	st.shared.f32 	[%r83], %f871;
$L__BB0_19:
	add.s32 	%r19, %r133, 3;
	setp.eq.s32 	%p25, %r19, 135;
	@%p25 bra 	$L__BB0_27;
	add.s32 	%r20, %r10, 120;
	setp.gt.u32 	%p26, %r10, 5247;
	@%p26 bra 	$L__BB0_26;
	mad.lo.s32 	%r21, %r19, 80, %r1;
	setp.gt.u32 	%p27, %r21, 10735;
	mov.f32 	%f872, 0f00000000;
	@%p27 bra 	$L__BB0_26;
	add.s32 	%r84, %r10, -2564;
	setp.lt.u32 	%p28, %r10, 2564;
	selp.b32 	%r85, %r20, %r84, %p28;
	mul.hi.u32 	%r86, %r85, 1126548799;
	shr.u32 	%r87, %r86, 5;
	or.b32  	%r88, %r87, %r3;
	setp.eq.s32 	%p29, %r88, 0;
	add.s32 	%r89, %r87, %r3;
	setp.gt.u32 	%p30, %r89, 120;
	or.pred  	%p31, %p29, %p30;
	@%p31 bra 	$L__BB0_25;
	cvt.u16.u32 	%rs23, %r20;
	mul.hi.u16 	%rs24, %rs23, 8595;
	shr.u16 	%rs25, %rs24, 4;
	mul.lo.s16 	%rs26, %rs25, 122;
	sub.s16 	%rs4, %rs23, %rs26;
	add.s16 	%rs27, %rs4, -1;
	setp.gt.u16 	%p32, %rs27, 119;
	@%p32 bra 	$L__BB0_25;
	setp.gt.u32 	%p33, %r10, 2563;
	selp.b32 	%r90, 460800, 0, %p33;
	shl.b16 	%rs28, %rs4, 5;
	cvt.u32.u16 	%r91, %rs28;
	add.s32 	%r92, %r8, %r90;
	mad.lo.s32 	%r93, %r87, 3840, %r92;
	add.s32 	%r94, %r93, %r91;
	mul.wide.s32 	%rd12, %r94, 4;
	add.s64 	%rd13, %rd1, %rd12;
	ld.global.nc.f32 	%f872, [%rd13];
$L__BB0_25:
	shl.b32 	%r95, %r21, 2;
	mov.u32 	%r96, _ZZ17my_kernel_kernel0E18PaddedInput_shared;
	add.s32 	%r97, %r96, %r95;
	st.shared.f32 	[%r97], %f872;
$L__BB0_26:
	add.s32 	%r133, %r133, 4;
	bra.uni 	$L__BB0_1;
$L__BB0_27:
	setp.gt.u32 	%p34, %r1, 5;
	@%p34 bra 	$L__BB0_29;
	cvta.to.global.u64 	%rd14, %rd2;
	add.s32 	%r98, %r2, %r1;
	shl.b32 	%r99, %r98, 5;
	add.s32 	%r100, %r6, %r7;
	add.s32 	%r101, %r100, %r99;
	mul.wide.u32 	%rd15, %r101, 4;
	add.s64 	%rd16, %rd14, %rd15;
	ld.global.nc.f32 	%f377, [%rd16];
	mov.u32 	%r102, _ZZ17my_kernel_kernel0E18placeholder_shared;
	mad.lo.s32 	%r103, %r1, 12, %r102;
	st.shared.f32 	[%r103], %f377;
	mad.lo.s32 	%r104, %r1, 48, 16;
	and.b32  	%r105, %r104, 992;
	xor.b32  	%r106, %r7, 1;
	add.s32 	%r107, %r106, %r6;
	add.s32 	%r108, %r107, %r105;
	mul.wide.u32 	%rd17, %r108, 4;
	add.s64 	%rd18, %rd14, %rd17;
	ld.global.nc.f32 	%f378, [%rd18];
	st.shared.f32 	[%r103+4], %f378;
	ld.global.nc.f32 	%f379, [%rd16+128];
	st.shared.f32 	[%r103+8], %f379;
$L__BB0_29:
	bar.sync 	0;
	mul.hi.u32 	%r24, %r1, 107374183;
	mov.b32 	%r134, 0;
	mov.f32 	%f993, 0f00000000;
	mov.u32 	%r111, _ZZ17my_kernel_kernel0E18placeholder_shared;
	mov.f32 	%f994, %f993;
	mov.f32 	%f995, %f993;
	mov.f32 	%f996, %f993;
	mov.f32 	%f997, %f993;
	mov.f32 	%f998, %f993;
	mov.f32 	%f999, %f993;
	mov.f32 	%f1000, %f993;
	mov.f32 	%f1001, %f993;
	mov.f32 	%f1002, %f993;
	mov.f32 	%f1003, %f993;
	mov.f32 	%f1004, %f993;
	mov.f32 	%f1005, %f993;
	mov.f32 	%f1006, %f993;
	mov.f32 	%f1007, %f993;
	mov.f32 	%f1008, %f993;
	mov.f32 	%f1009, %f993;
	mov.f32 	%f1010, %f993;
	mov.f32 	%f1011, %f993;
	mov.f32 	%f1012, %f993;
	mov.f32 	%f1013, %f993;
	mov.f32 	%f1014, %f993;
	mov.f32 	%f1015, %f993;
	mov.f32 	%f1016, %f993;
	mov.f32 	%f1017, %f993;
	mov.f32 	%f1018, %f993;
	mov.f32 	%f1019, %f993;
	mov.f32 	%f1020, %f993;
	mov.f32 	%f1021, %f993;
	mov.f32 	%f1022, %f993;
	mov.f32 	%f1023, %f993;
	mov.f32 	%f1024, %f993;
	mov.f32 	%f1025, %f993;
	mov.f32 	%f1026, %f993;
	mov.f32 	%f1027, %f993;
	mov.f32 	%f1028, %f993;
	mov.f32 	%f1029, %f993;
	mov.f32 	%f1030, %f993;
	mov.f32 	%f1031, %f993;
	mov.f32 	%f1032, %f993;
	mov.f32 	%f1033, %f993;
	mov.f32 	%f1034, %f993;
	mov.f32 	%f1035, %f993;
	mov.f32 	%f1036, %f993;
	mov.f32 	%f1037, %f993;
	mov.f32 	%f1038, %f993;
	mov.f32 	%f1039, %f993;
	mov.f32 	%f1040, %f993;
	mov.f32 	%f1041, %f993;
	mov.f32 	%f1042, %f993;
	mov.f32 	%f1043, %f993;
	mov.f32 	%f1044, %f993;
	mov.f32 	%f1045, %f993;
	mov.f32 	%f1046, %f993;
	mov.f32 	%f1047, %f993;
	mov.f32 	%f1048, %f993;
	mov.f32 	%f1049, %f993;
	mov.f32 	%f1050, %f993;
	mov.f32 	%f1051, %f993;
	mov.f32 	%f1052, %f993;
	mov.f32 	%f1053, %f993;
	mov.f32 	%f1054, %f993;
	mov.f32 	%f1055, %f993;
	mov.f32 	%f1056, %f993;
	mov.f32 	%f1057, %f993;
	mov.f32 	%f1058, %f993;
	mov.f32 	%f1059, %f993;
	mov.f32 	%f1060, %f993;
	mov.f32 	%f1061, %f993;
	mov.f32 	%f1062, %f993;
	mov.f32 	%f1063, %f993;
	mov.f32 	%f1064, %f993;
	mov.f32 	%f1065, %f993;
	mov.f32 	%f1066, %f993;
	mov.f32 	%f1067, %f993;
	mov.f32 	%f1068, %f993;
	mov.f32 	%f1069, %f993;
	mov.f32 	%f1070, %f993;
	mov.f32 	%f1071, %f993;
	mov.f32 	%f1072, %f993;
	mov.f32 	%f1073, %f993;
	mov.f32 	%f1074, %f993;
	mov.f32 	%f1075, %f993;
	mov.f32 	%f1076, %f993;
	mov.f32 	%f1077, %f993;
	mov.f32 	%f1078, %f993;
	mov.f32 	%f1079, %f993;
	mov.f32 	%f1080, %f993;
	mov.f32 	%f1081, %f993;
	mov.f32 	%f1082, %f993;
	mov.f32 	%f1083, %f993;
	mov.f32 	%f1084, %f993;
	mov.f32 	%f1085, %f993;
	mov.f32 	%f1086, %f993;
	mov.f32 	%f1087, %f993;
	mov.f32 	%f1088, %f993;
	mov.f32 	%f1089, %f993;
	mov.f32 	%f1090, %f993;
	mov.f32 	%f1091, %f993;
	mov.f32 	%f1092, %f993;
	mov.f32 	%f1093, %f993;
	mov.f32 	%f1094, %f993;
	mov.f32 	%f1095, %f993;
	mov.f32 	%f1096, %f993;
	mov.f32 	%f1097, %f993;
	mov.f32 	%f1098, %f993;
	mov.f32 	%f1099, %f993;
	mov.f32 	%f1100, %f993;
	mov.f32 	%f1101, %f993;
	mov.f32 	%f1102, %f993;
	mov.f32 	%f1103, %f993;
	mov.f32 	%f1104, %f993;
	mov.f32 	%f1105, %f993;
	mov.f32 	%f1106, %f993;
	mov.f32 	%f1107, %f993;
	mov.f32 	%f1108, %f993;
	mov.f32 	%f1109, %f993;
	mov.f32 	%f1110, %f993;
	mov.f32 	%f1111, %f993;
	mov.f32 	%f1112, %f993;
$L__BB0_30:
	mov.b32 	%r135, 9760;
	mad.lo.s32 	%r112, %r134, 24, %r111;
$L__BB0_31:
	add.s32 	%r113, %r112, %r135;
	ld.shared.f32 	%f381, [%r113+-9760];
	ld.shared.f32 	%f382, [%r113+-9756];
	mov.u32 	%r114, %tid.x;
	mul.lo.s32 	%r115, %r114, 24;
	mad.lo.s32 	%r116, %r24, 20512, %r115;
	mov.u32 	%r117, _ZZ17my_kernel_kernel0E18PaddedInput_shared;
	add.s32 	%r118, %r117, %r116;
	mad.lo.s32 	%r119, %r134, 976, %r118;
	add.s32 	%r120, %r119, %r135;
	ld.shared.f32 	%f383, [%r120+-9760];
	fma.rn.f32 	%f1112, %f383, %f381, %f1112;
	ld.shared.f32 	%f384, [%r120];
	fma.rn.f32 	%f1052, %f384, %f381, %f1052;
	ld.shared.f32 	%f385, [%r120+-9756];
	fma.rn.f32 	%f1111, %f385, %f382, %f1111;
	ld.shared.f32 	%f386, [%r120+4];
	fma.rn.f32 	%f1051, %f386, %f382, %f1051;
	ld.shared.f32 	%f387, [%r120+-9752];
	fma.rn.f32 	%f1110, %f387, %f381, %f1110;
	ld.shared.f32 	%f388, [%r120+8];
	fma.rn.f32 	%f1050, %f388, %f381, %f1050;
	ld.shared.f32 	%f389, [%r120+-9748];
	fma.rn.f32 	%f1109, %f389, %f382, %f1109;
	ld.shared.f32 	%f390, [%r120+12];
	fma.rn.f32 	%f1049, %f390, %f382, %f1049;
	ld.shared.f32 	%f391, [%r120+-9744];
	fma.rn.f32 	%f1108, %f391, %f381, %f1108;
	ld.shared.f32 	%f392, [%r120+16];
	fma.rn.f32 	%f1048, %f392, %f381, %f1048;
	ld.shared.f32 	%f393, [%r120+-9740];
	fma.rn.f32 	%f1107, %f393, %f382, %f1107;
	ld.shared.f32 	%f394, [%r120+20];
	fma.rn.f32 	%f1047, %f394, %f382, %f1047;
	ld.shared.f32 	%f395, [%r120+-8784];
	fma.rn.f32 	%f1106, %f395, %f381, %f1106;
	ld.shared.f32 	%f396, [%r120+976];
	fma.rn.f32 	%f1046, %f396, %f381, %f1046;
	ld.shared.f32 	%f397, [%r120+-8780];
	fma.rn.f32 	%f1105, %f397, %f382, %f1105;
	ld.shared.f32 	%f398, [%r120+980];
	fma.rn.f32 	%f1045, %f398, %f382, %f1045;
	ld.shared.f32 	%f399, [%r120+-8776];
	fma.rn.f32 	%f1104, %f399, %f381, %f1104;
	ld.shared.f32 	%f400, [%r120+984];
	fma.rn.f32 	%f1044, %f400, %f381, %f1044;
	ld.shared.f32 	%f401, [%r120+-8772];
	fma.rn.f32 	%f1103, %f401, %f382, %f1103;
	ld.shared.f32 	%f402, [%r120+988];
	fma.rn.f32 	%f1043, %f402, %f382, %f1043;
	ld.shared.f32 	%f403, [%r120+-8768];
	fma.rn.f32 	%f1102, %f403, %f381, %f1102;
	ld.shared.f32 	%f404, [%r120+992];
	fma.rn.f32 	%f1042, %f404, %f381, %f1042;
	ld.shared.f32 	%f405, [%r120+-8764];
	fma.rn.f32 	%f1101, %f405, %f382, %f1101;
	ld.shared.f32 	%f406, [%r120+996];
	fma.rn.f32 	%f1041, %f406, %f382, %f1041;
	ld.shared.f32 	%f407, [%r120+-7808];
	fma.rn.f32 	%f1100, %f407, %f381, %f1100;
	ld.shared.f32 	%f408, [%r120+1952];
	fma.rn.f32 	%f1040, %f408, %f381, %f1040;
	ld.shared.f32 	%f409, [%r120+-7804];
	fma.rn.f32 	%f1099, %f409, %f382, %f1099;
	ld.shared.f32 	%f410, [%r120+1956];
	fma.rn.f32 	%f1039, %f410, %f382, %f1039;
	ld.shared.f32 	%f411, [%r120+-7800];
	fma.rn.f32 	%f1098, %f411, %f381, %f1098;
	ld.shared.f32 	%f412, [%r120+1960];
	fma.rn.f32 	%f1038, %f412, %f381, %f1038;
	ld.shared.f32 	%f413, [%r120+-7796];
	fma.rn.f32 	%f1097, %f413, %f382, %f1097;
	ld.shared.f32 	%f414, [%r120+1964];
	fma.rn.f32 	%f1037, %f414, %f382, %f1037;
	ld.shared.f32 	%f415, [%r120+-7792];
	fma.rn.f32 	%f1096, %f415, %f381, %f1096;
	ld.shared.f32 	%f416, [%r120+1968];
	fma.rn.f32 	%f1036, %f416, %f381, %f1036;
	ld.shared.f32 	%f417, [%r120+-7788];
	fma.rn.f32 	%f1095, %f417, %f382, %f1095;
	ld.shared.f32 	%f418, [%r120+1972];
	fma.rn.f32 	%f1035, %f418, %f382, %f1035;
	ld.shared.f32 	%f419, [%r120+-6832];
	fma.rn.f32 	%f1094, %f419, %f381, %f1094;
	ld.shared.f32 	%f420, [%r120+2928];
	fma.rn.f32 	%f1034, %f420, %f381, %f1034;
	ld.shared.f32 	%f421, [%r120+-6828];
	fma.rn.f32 	%f1093, %f421, %f382, %f1093;
	ld.shared.f32 	%f422, [%r120+2932];
	fma.rn.f32 	%f1033, %f422, %f382, %f1033;
	ld.shared.f32 	%f423, [%r120+-6824];
	fma.rn.f32 	%f1092, %f423, %f381, %f1092;
	ld.shared.f32 	%f424, [%r120+2936];
	fma.rn.f32 	%f1032, %f424, %f381, %f1032;
	ld.shared.f32 	%f425, [%r120+-6820];
	fma.rn.f32 	%f1091, %f425, %f382, %f1091;
	ld.shared.f32 	%f426, [%r120+2940];
	fma.rn.f32 	%f1031, %f426, %f382, %f1031;
	ld.shared.f32 	%f427, [%r120+-6816];
	fma.rn.f32 	%f1090, %f427, %f381, %f1090;
	ld.shared.f32 	%f428, [%r120+2944];
	fma.rn.f32 	%f1030, %f428, %f381, %f1030;
	ld.shared.f32 	%f429, [%r120+-6812];
	fma.rn.f32 	%f1089, %f429, %f382, %f1089;
	ld.shared.f32 	%f430, [%r120+2948];
	fma.rn.f32 	%f1029, %f430, %f382, %f1029;
	ld.shared.f32 	%f431, [%r120+-5856];
	fma.rn.f32 	%f1088, %f431, %f381, %f1088;
	ld.shared.f32 	%f432, [%r120+3904];
	fma.rn.f32 	%f1028, %f432, %f381, %f1028;
	ld.shared.f32 	%f433, [%r120+-5852];
	fma.rn.f32 	%f1087, %f433, %f382, %f1087;
	ld.shared.f32 	%f434, [%r120+3908];
	fma.rn.f32 	%f1027, %f434, %f382, %f1027;
	ld.shared.f32 	%f435, [%r120+-5848];
	fma.rn.f32 	%f1086, %f435, %f381, %f1086;
	ld.shared.f32 	%f436, [%r120+3912];
	fma.rn.f32 	%f1026, %f436, %f381, %f1026;
	ld.shared.f32 	%f437, [%r120+-5844];
	fma.rn.f32 	%f1085, %f437, %f382, %f1085;
	ld.shared.f32 	%f438, [%r120+3916];
	fma.rn.f32 	%f1025, %f438, %f382, %f1025;
	ld.shared.f32 	%f439, [%r120+-5840];
	fma.rn.f32 	%f1084, %f439, %f381, %f1084;
	ld.shared.f32 	%f440, [%r120+3920];
	fma.rn.f32 	%f1024, %f440, %f381, %f1024;
	ld.shared.f32 	%f441, [%r120+-5836];
	fma.rn.f32 	%f1083, %f441, %f382, %f1083;
	ld.shared.f32 	%f442, [%r120+3924];
	fma.rn.f32 	%f1023, %f442, %f382, %f1023;
	ld.shared.f32 	%f443, [%r120+-4880];
	fma.rn.f32 	%f1082, %f443, %f381, %f1082;
	ld.shared.f32 	%f444, [%r120+4880];
	fma.rn.f32 	%f1022, %f444, %f381, %f1022;
	ld.shared.f32 	%f445, [%r120+-4876];
	fma.rn.f32 	%f1081, %f445, %f382, %f1081;
	ld.shared.f32 	%f446, [%r120+4884];
	fma.rn.f32 	%f1021, %f446, %f382, %f1021;
	ld.shared.f32 	%f447, [%r120+-4872];
	fma.rn.f32 	%f1080, %f447, %f381, %f1080;
	ld.shared.f32 	%f448, [%r120+4888];
	fma.rn.f32 	%f1020, %f448, %f381, %f1020;
	ld.shared.f32 	%f449, [%r120+-4868];
	fma.rn.f32 	%f1079, %f449, %f382, %f1079;
	ld.shared.f32 	%f450, [%r120+4892];
	fma.rn.f32 	%f1019, %f450, %f382, %f1019;
	ld.shared.f32 	%f451, [%r120+-4864];
	fma.rn.f32 	%f1078, %f451, %f381, %f1078;
	ld.shared.f32 	%f452, [%r120+4896];
	fma.rn.f32 	%f1018, %f452, %f381, %f1018;
	ld.shared.f32 	%f453, [%r120+-4860];
	fma.rn.f32 	%f1077, %f453, %f382, %f1077;
	ld.shared.f32 	%f454, [%r120+4900];
	fma.rn.f32 	%f1017, %f454, %f382, %f1017;
	ld.shared.f32 	%f455, [%r120+-3904];
	fma.rn.f32 	%f1076, %f455, %f381, %f1076;
	ld.shared.f32 	%f456, [%r120+5856];
	fma.rn.f32 	%f1016, %f456, %f381, %f1016;
	ld.shared.f32 	%f457, [%r120+-3900];
	fma.rn.f32 	%f1075, %f457, %f382, %f1075;
	ld.shared.f32 	%f458, [%r120+5860];
	fma.rn.f32 	%f1015, %f458, %f382, %f1015;
	ld.shared.f32 	%f459, [%r120+-3896];
	fma.rn.f32 	%f1074, %f459, %f381, %f1074;
	ld.shared.f32 	%f460, [%r120+5864];
	fma.rn.f32 	%f1014, %f460, %f381, %f1014;
	ld.shared.f32 	%f461, [%r120+-3892];
	fma.rn.f32 	%f1073, %f461, %f382, %f1073;
	ld.shared.f32 	%f462, [%r120+5868];
	fma.rn.f32 	%f1013, %f462, %f382, %f1013;
	ld.shared.f32 	%f463, [%r120+-3888];
	fma.rn.f32 	%f1072, %f463, %f381, %f1072;
	ld.shared.f32 	%f464, [%r120+5872];
	fma.rn.f32 	%f1012, %f464, %f381, %f1012;
	ld.shared.f32 	%f465, [%r120+-3884];
	fma.rn.f32 	%f1071, %f465, %f382, %f1071;
	ld.shared.f32 	%f466, [%r120+5876];
	fma.rn.f32 	%f1011, %f466, %f382, %f1011;
	ld.shared.f32 	%f467, [%r120+-2928];
	fma.rn.f32 	%f1070, %f467, %f381, %f1070;
	ld.shared.f32 	%f468, [%r120+6832];
	fma.rn.f32 	%f1010, %f468, %f381, %f1010;
	ld.shared.f32 	%f469, [%r120+-2924];
	fma.rn.f32 	%f1069, %f469, %f382, %f1069;
	ld.shared.f32 	%f470, [%r120+6836];
	fma.rn.f32 	%f1009, %f470, %f382, %f1009;
	ld.shared.f32 	%f471, [%r120+-2920];
	fma.rn.f32 	%f1068, %f471, %f381, %f1068;
	ld.shared.f32 	%f472, [%r120+6840];
	fma.rn.f32 	%f1008, %f472, %f381, %f1008;
	ld.shared.f32 	%f473, [%r120+-2916];
	fma.rn.f32 	%f1067, %f473, %f382, %f1067;
	ld.shared.f32 	%f474, [%r120+6844];
	fma.rn.f32 	%f1007, %f474, %f382, %f1007;
	ld.shared.f32 	%f475, [%r120+-2912];
	fma.rn.f32 	%f1066, %f475, %f381, %f1066;
	ld.shared.f32 	%f476, [%r120+6848];
	fma.rn.f32 	%f1006, %f476, %f381, %f1006;
	ld.shared.f32 	%f477, [%r120+-2908];
	fma.rn.f32 	%f1065, %f477, %f382, %f1065;
	ld.shared.f32 	%f478, [%r120+6852];
	fma.rn.f32 	%f1005, %f478, %f382, %f1005;
	ld.shared.f32 	%f479, [%r120+-1952];
	fma.rn.f32 	%f1064, %f479, %f381, %f1064;
	ld.shared.f32 	%f480, [%r120+7808];
	fma.rn.f32 	%f1004, %f480, %f381, %f1004;
	ld.shared.f32 	%f481, [%r120+-1948];
	fma.rn.f32 	%f1063, %f481, %f382, %f1063;
	ld.shared.f32 	%f482, [%r120+7812];
	fma.rn.f32 	%f1003, %f482, %f382, %f1003;
	ld.shared.f32 	%f483, [%r120+-1944];
	fma.rn.f32 	%f1062, %f483, %f381, %f1062;
	ld.shared.f32 	%f484, [%r120+7816];
	fma.rn.f32 	%f1002, %f484, %f381, %f1002;
	ld.shared.f32 	%f485, [%r120+-1940];
	fma.rn.f32 	%f1061, %f485, %f382, %f1061;
	ld.shared.f32 	%f486, [%r120+7820];
	fma.rn.f32 	%f1001, %f486, %f382, %f1001;
	ld.shared.f32 	%f487, [%r120+-1936];
	fma.rn.f32 	%f1060, %f487, %f381, %f1060;
	ld.shared.f32 	%f488, [%r120+7824];
	fma.rn.f32 	%f1000, %f488, %f381, %f1000;
	ld.shared.f32 	%f489, [%r120+-1932];
	fma.rn.f32 	%f1059, %f489, %f382, %f1059;
	ld.shared.f32 	%f490, [%r120+7828];
	fma.rn.f32 	%f999, %f490, %f382, %f999;
	ld.shared.f32 	%f491, [%r120+-976];
	fma.rn.f32 	%f1058, %f491, %f381, %f1058;
	ld.shared.f32 	%f492, [%r120+8784];
	fma.rn.f32 	%f998, %f492, %f381, %f998;
	ld.shared.f32 	%f493, [%r120+-972];
	fma.rn.f32 	%f1057, %f493, %f382, %f1057;
	ld.shared.f32 	%f494, [%r120+8788];
	fma.rn.f32 	%f997, %f494, %f382, %f997;
	ld.shared.f32 	%f495, [%r120+-968];
	fma.rn.f32 	%f1056, %f495, %f381, %f1056;
	ld.shared.f32 	%f496, [%r120+8792];
	fma.rn.f32 	%f996, %f496, %f381, %f996;
	ld.shared.f32 	%f497, [%r120+-964];
	fma.rn.f32 	%f1055, %f497, %f382, %f1055;
	ld.shared.f32 	%f498, [%r120+8796];
	fma.rn.f32 	%f995, %f498, %f382, %f995;
	ld.shared.f32 	%f499, [%r120+-960];
	fma.rn.f32 	%f1054, %f499, %f381, %f1054;
	ld.shared.f32 	%f500, [%r120+8800];
	fma.rn.f32 	%f994, %f500, %f381, %f994;
	ld.shared.f32 	%f501, [%r120+-956];
	fma.rn.f32 	%f1053, %f501, %f382, %f1053;
	ld.shared.f32 	%f502, [%r120+8804];
	fma.rn.f32 	%f993, %f502, %f382, %f993;
	add.s32 	%r135, %r135, 8;
	setp.ne.s32 	%p35, %r135, 9784;
	@%p35 bra 	$L__BB0_31;
	add.s32 	%r134, %r134, 1;
	setp.ne.s32 	%p36, %r134, 3;
	@%p36 bra 	$L__BB0_30;
	ld.param.u64 	%rd27, [my_kernel_kernel0_param_3];
	ld.param.u64 	%rd26, [my_kernel_kernel0_param_2];
	cvta.to.global.u64 	%rd19, %rd26;
	cvta.to.global.u64 	%rd20, %rd27;
	mad.lo.s32 	%r121, %r24, 460800, %r4;
	mov.u32 	%r122, %tid.x;
	mul.hi.u32 	%r123, %r122, 107374183;
	mul.lo.s32 	%r124, %r123, 40;
	sub.s32 	%r125, %r122, %r124;
	mad.lo.s32 	%r126, %r125, 96, %r121;
	mov.u32 	%r127, %ctaid.x;
	shl.b32 	%r128, %r127, 1;
	and.b32  	%r129, %r128, 30;
	add.s32 	%r130, %r126, %r129;
	add.s32 	%r131, %r130, %r5;
	shl.b32 	%r132, %r127, 3;
	cvt.u64.u32 	%rd21, %r132;
	and.b64  	%rd22, %rd21, 120;
	add.s64 	%rd23, %rd20, %rd22;
	ld.global.nc.f32 	%f503, [%rd23];
	add.f32 	%f504, %f1112, %f503;
	min.f32 	%f505, %f504, 0f40C00000;
	max.f32 	%f506, %f505, 0f00000000;
	mul.wide.u32 	%rd24, %r131, 4;
	add.s64 	%rd25, %rd19, %rd24;
	st.global.f32 	[%rd25], %f506;
	add.f32 	%f507, %f1052, %f503;
	min.f32 	%f508, %f507, 0f40C00000;
	max.f32 	%f509, %f508, 0f00000000;
	st.global.f32 	[%rd25+153600], %f509;
	ld.global.nc.f32 	%f510, [%rd23+4];
	add.f32 	%f511, %f1111, %f510;
	min.f32 	%f512, %f511, 0f40C00000;
	max.f32 	%f513, %f512, 0f00000000;
	st.global.f32 	[%rd25+4], %f513;
	add.f32 	%f514, %f1051, %f510;
	min.f32 	%f515, %f514, 0f40C00000;
	max.f32 	%f516, %f515, 0f00000000;
	st.global.f32 	[%rd25+153604], %f516;
	add.f32 	%f517, %f1110, %f503;
	min.f32 	%f518, %f517, 0f40C00000;
	max.f32 	%f519, %f518, 0f00000000;
	st.global.f32 	[%rd25+128], %f519;
	add.f32 	%f520, %f1050, %f503;
	min.f32 	%f521, %f520, 0f40C00000;
	max.f32 	%f522, %f521, 0f00000000;
	st.global.f32 	[%rd25+153728], %f522;
	add.f32 	%f523, %f1109, %f510;
	min.f32 	%f524, %f523, 0f40C00000;
	max.f32 	%f525, %f524, 0f00000000;
	st.global.f32 	[%rd25+132], %f525;
	add.f32 	%f526, %f1049, %f510;
	min.f32 	%f527, %f526, 0f40C00000;
	max.f32 	%f528, %f527, 0f00000000;
	st.global.f32 	[%rd25+153732], %f528;
	add.f32 	%f529, %f1108, %f503;
	min.f32 	%f530, %f529, 0f40C00000;
	max.f32 	%f531, %f530, 0f00000000;
	st.global.f32 	[%rd25+256], %f531;
	add.f32 	%f532, %f1048, %f503;
	min.f32 	%f533, %f532, 0f40C00000;
	max.f32 	%f534, %f533, 0f00000000;
	st.global.f32 	[%rd25+153856], %f534;
	add.f32 	%f535, %f1107, %f510;
	min.f32 	%f536, %f535, 0f40C00000;
	max.f32 	%f537, %f536, 0f00000000;
	st.global.f32 	[%rd25+260], %f537;
	add.f32 	%f538, %f1047, %f510;
	min.f32 	%f539, %f538, 0f40C00000;
	max.f32 	%f540, %f539, 0f00000000;
	st.global.f32 	[%rd25+153860], %f540;
	add.f32 	%f541, %f1106, %f503;
	min.f32 	%f542, %f541, 0f40C00000;
	max.f32 	%f543, %f542, 0f00000000;
	st.global.f32 	[%rd25+15360], %f543;
	add.f32 	%f544, %f1046, %f503;
	min.f32 	%f545, %f544, 0f40C00000;
	max.f32 	%f546, %f545, 0f00000000;
	st.global.f32 	[%rd25+168960], %f546;
	add.f32 	%f547, %f1105, %f510;
	min.f32 	%f548, %f547, 0f40C00000;
	max.f32 	%f549, %f548, 0f00000000;
	st.global.f32 	[%rd25+15364], %f549;
	add.f32 	%f550, %f1045, %f510;
	min.f32 	%f551, %f550, 0f40C00000;
	max.f32 	%f552, %f551, 0f00000000;
	st.global.f32 	[%rd25+168964], %f552;
	add.f32 	%f553, %f1104, %f503;
	min.f32 	%f554, %f553, 0f40C00000;
	max.f32 	%f555, %f554, 0f00000000;
	st.global.f32 	[%rd25+15488], %f555;
	add.f32 	%f556, %f1044, %f503;
	min.f32 	%f557, %f556, 0f40C00000;
	max.f32 	%f558, %f557, 0f00000000;
	st.global.f32 	[%rd25+169088], %f558;
	add.f32 	%f559, %f1103, %f510;
	min.f32 	%f560, %f559, 0f40C00000;
	max.f32 	%f561, %f560, 0f00000000;
	st.global.f32 	[%rd25+15492], %f561;
	add.f32 	%f562, %f1043, %f510;
	min.f32 	%f563, %f562, 0f40C00000;
	max.f32 	%f564, %f563, 0f00000000;
	st.global.f32 	[%rd25+169092], %f564;
	add.f32 	%f565, %f1102, %f503;
	min.f32 	%f566, %f565, 0f40C00000;
	max.f32 	%f567, %f566, 0f00000000;
	st.global.f32 	[%rd25+15616], %f567;
	add.f32 	%f568, %f1042, %f503;
	min.f32 	%f569, %f568, 0f40C00000;
	max.f32 	%f570, %f569, 0f00000000;
	st.global.f32 	[%rd25+169216], %f570;
	add.f32 	%f571, %f1101, %f510;
	min.f32 	%f572, %f571, 0f40C00000;
	max.f32 	%f573, %f572, 0f00000000;
	st.global.f32 	[%rd25+15620], %f573;
	add.f32 	%f574, %f1041, %f510;
	min.f32 	%f575, %f574, 0f40C00000;
	max.f32 	%f576, %f575, 0f00000000;
	st.global.f32 	[%rd25+169220], %f576;
	add.f32 	%f577, %f1100, %f503;
	min.f32 	%f578, %f577, 0f40C00000;
	max.f32 	%f579, %f578, 0f00000000;
	st.global.f32 	[%rd25+30720], %f579;
	add.f32 	%f580, %f1040, %f503;
	min.f32 	%f581, %f580, 0f40C00000;
	max.f32 	%f582, %f581, 0f00000000;
	st.global.f32 	[%rd25+184320], %f582;
	add.f32 	%f583, %f1099, %f510;
	min.f32 	%f584, %f583, 0f40C00000;
	max.f32 	%f585, %f584, 0f00000000;
	st.global.f32 	[%rd25+30724], %f585;
	add.f32 	%f586, %f1039, %f510;
	min.f32 	%f587, %f586, 0f40C00000;
	max.f32 	%f588, %f587, 0f00000000;
	st.global.f32 	[%rd25+184324], %f588;
	add.f32 	%f589, %f1098, %f503;
	min.f32 	%f590, %f589, 0f40C00000;
	max.f32 	%f591, %f590, 0f00000000;
	st.global.f32 	[%rd25+30848], %f591;
	add.f32 	%f592, %f1038, %f503;
	min.f32 	%f593, %f592, 0f40C00000;
	max.f32 	%f594, %f593, 0f00000000;
	st.global.f32 	[%rd25+184448], %f594;
	add.f32 	%f595, %f1097, %f510;
	min.f32 	%f596, %f595, 0f40C00000;
	max.f32 	%f597, %f596, 0f00000000;
	st.global.f32 	[%rd25+30852], %f597;
	add.f32 	%f598, %f1037, %f510;
	min.f32 	%f599, %f598, 0f40C00000;
	max.f32 	%f600, %f599, 0f00000000;
	st.global.f32 	[%rd25+184452], %f600;
	add.f32 	%f601, %f1096, %f503;
	min.f32 	%f602, %f601, 0f40C00000;
	max.f32 	%f603, %f602, 0f00000000;
	st.global.f32 	[%rd25+30976], %f603;
	add.f32 	%f604, %f1036, %f503;
	min.f32 	%f605, %f604, 0f40C00000;
	max.f32 	%f606, %f605, 0f00000000;
	st.global.f32 	[%rd25+184576], %f606;
	add.f32 	%f607, %f1095, %f510;
	min.f32 	%f608, %f607, 0f40C00000;
	max.f32 	%f609, %f608, 0f00000000;
	st.global.f32 	[%rd25+30980], %f609;
	add.f32 	%f610, %f1035, %f510;
	min.f32 	%f611, %f610, 0f40C00000;
	max.f32 	%f612, %f611, 0f00000000;
	st.global.f32 	[%rd25+184580], %f612;
	add.f32 	%f613, %f1094, %f503;
	min.f32 	%f614, %f613, 0f40C00000;
	max.f32 	%f615, %f614, 0f00000000;
	st.global.f32 	[%rd25+46080], %f615;
	add.f32 	%f616, %f1034, %f503;
	min.f32 	%f617, %f616, 0f40C00000;
	max.f32 	%f618, %f617, 0f00000000;
	st.global.f32 	[%rd25+199680], %f618;
	add.f32 	%f619, %f1093, %f510;
	min.f32 	%f620, %f619, 0f40C00000;
	max.f32 	%f621, %f620, 0f00000000;
	st.global.f32 	[%rd25+46084], %f621;
	add.f32 	%f622, %f1033, %f510;
	min.f32 	%f623, %f622, 0f40C00000;
	max.f32 	%f624, %f623, 0f00000000;
	st.global.f32 	[%rd25+199684], %f624;
	add.f32 	%f625, %f1092, %f503;
	min.f32 	%f626, %f625, 0f40C00000;
	max.f32 	%f627, %f626, 0f00000000;
	st.global.f32 	[%rd25+46208], %f627;
	add.f32 	%f628, %f1032, %f503;
	min.f32 	%f629, %f628, 0f40C00000;
	max.f32 	%f630, %f629, 0f00000000;
	st.global.f32 	[%rd25+199808], %f630;
	add.f32 	%f631, %f1091, %f510;
	min.f32 	%f632, %f631, 0f40C00000;
	max.f32 	%f633, %f632, 0f00000000;
	st.global.f32 	[%rd25+46212], %f633;
	add.f32 	%f634, %f1031, %f510;
	min.f32 	%f635, %f634, 0f40C00000;
	max.f32 	%f636, %f635, 0f00000000;
	st.global.f32 	[%rd25+199812], %f636;
	add.f32 	%f637, %f1090, %f503;
	min.f32 	%f638, %f637, 0f40C00000;
	max.f32 	%f639, %f638, 0f00000000;
	st.global.f32 	[%rd25+46336], %f639;
	add.f32 	%f640, %f1030, %f503;
	min.f32 	%f641, %f640, 0f40C00000;
	max.f32 	%f642, %f641, 0f00000000;
	st.global.f32 	[%rd25+199936], %f642;
	add.f32 	%f643, %f1089, %f510;
	min.f32 	%f644, %f643, 0f40C00000;
	max.f32 	%f645, %f644, 0f00000000;
	st.global.f32 	[%rd25+46340], %f645;
	add.f32 	%f646, %f1029, %f510;
	min.f32 	%f647, %f646, 0f40C00000;
	max.f32 	%f648, %f647, 0f00000000;
	st.global.f32 	[%rd25+199940], %f648;
	add.f32 	%f649, %f1088, %f503;
	min.f32 	%f650, %f649, 0f40C00000;
	max.f32 	%f651, %f650, 0f00000000;
	st.global.f32 	[%rd25+61440], %f651;
	add.f32 	%f652, %f1028, %f503;
	min.f32 	%f653, %f652, 0f40C00000;
	max.f32 	%f654, %f653, 0f00000000;
	st.global.f32 	[%rd25+215040], %f654;
	add.f32 	%f655, %f1087, %f510;
	min.f32 	%f656, %f655, 0f40C00000;
	max.f32 	%f657, %f656, 0f00000000;
	st.global.f32 	[%rd25+61444], %f657;
	add.f32 	%f658, %f1027, %f510;
	min.f32 	%f659, %f658, 0f40C00000;
	max.f32 	%f660, %f659, 0f00000000;
	st.global.f32 	[%rd25+215044], %f660;
	add.f32 	%f661, %f1086, %f503;
	min.f32 	%f662, %f661, 0f40C00000;
	max.f32 	%f663, %f662, 0f00000000;
	st.global.f32 	[%rd25+61568], %f663;
	add.f32 	%f664, %f1026, %f503;
	min.f32 	%f665, %f664, 0f40C00000;
	max.f32 	%f666, %f665, 0f00000000;
	st.global.f32 	[%rd25+215168], %f666;
	add.f32 	%f667, %f1085, %f510;
	min.f32 	%f668, %f667, 0f40C00000;
	max.f32 	%f669, %f668, 0f00000000;
	st.global.f32 	[%rd25+61572], %f669;
	add.f32 	%f670, %f1025, %f510;
	min.f32 	%f671, %f670, 0f40C00000;
	max.f32 	%f672, %f671, 0f00000000;
	st.global.f32 	[%rd25+215172], %f672;
	add.f32 	%f673, %f1084, %f503;
	min.f32 	%f674, %f673, 0f40C00000;
	max.f32 	%f675, %f674, 0f00000000;
	st.global.f32 	[%rd25+61696], %f675;
	add.f32 	%f676, %f1024, %f503;
	min.f32 	%f677, %f676, 0f40C00000;
	max.f32 	%f678, %f677, 0f00000000;
	st.global.f32 	[%rd25+215296], %f678;
	add.f32 	%f679, %f1083, %f510;
	min.f32 	%f680, %f679, 0f40C00000;
	max.f32 	%f681, %f680, 0f00000000;
	st.global.f32 	[%rd25+61700], %f681;
	add.f32 	%f682, %f1023, %f510;
	min.f32 	%f683, %f682, 0f40C00000;
	max.f32 	%f684, %f683, 0f00000000;
	st.global.f32 	[%rd25+215300], %f684;
	add.f32 	%f685, %f1082, %f503;
	min.f32 	%f686, %f685, 0f40C00000;
	max.f32 	%f687, %f686, 0f00000000;
	st.global.f32 	[%rd25+76800], %f687;
	add.f32 	%f688, %f1022, %f503;
	min.f32 	%f689, %f688, 0f40C00000;
	max.f32 	%f690, %f689, 0f00000000;
	st.global.f32 	[%rd25+230400], %f690;
	add.f32 	%f691, %f1081, %f510;
	min.f32 	%f692, %f691, 0f40C00000;
	max.f32 	%f693, %f692, 0f00000000;
	st.global.f32 	[%rd25+76804], %f693;
	add.f32 	%f694, %f1021, %f510;
	min.f32 	%f695, %f694, 0f40C00000;
	max.f32 	%f696, %f695, 0f00000000;
	st.global.f32 	[%rd25+230404], %f696;
	add.f32 	%f697, %f1080, %f503;
	min.f32 	%f698, %f697, 0f40C00000;
	max.f32 	%f699, %f698, 0f00000000;
	st.global.f32 	[%rd25+76928], %f699;
	add.f32 	%f700, %f1020, %f503;
	min.f32 	%f701, %f700, 0f40C00000;
	max.f32 	%f702, %f701, 0f00000000;
	st.global.f32 	[%rd25+230528], %f702;
	add.f32 	%f703, %f1079, %f510;
	min.f32 	%f704, %f703, 0f40C00000;
	max.f32 	%f705, %f704, 0f00000000;
	st.global.f32 	[%rd25+76932], %f705;
	add.f32 	%f706, %f1019, %f510;
	min.f32 	%f707, %f706, 0f40C00000;
	max.f32 	%f708, %f707, 0f00000000;
	st.global.f32 	[%rd25+230532], %f708;
	add.f32 	%f709, %f1078, %f503;
	min.f32 	%f710, %f709, 0f40C00000;
	max.f32 	%f711, %f710, 0f00000000;
	st.global.f32 	[%rd25+77056], %f711;
	add.f32 	%f712, %f1018, %f503;
	min.f32 	%f713, %f712, 0f40C00000;
	max.f32 	%f714, %f713, 0f00000000;
	st.global.f32 	[%rd25+230656], %f714;
	add.f32 	%f715, %f1077, %f510;
	min.f32 	%f716, %f715, 0f40C00000;
	max.f32 	%f717, %f716, 0f00000000;
	st.global.f32 	[%rd25+77060], %f717;
	add.f32 	%f718, %f1017, %f510;
	min.f32 	%f719, %f718, 0f40C00000;
	max.f32 	%f720, %f719, 0f00000000;
	st.global.f32 	[%rd25+230660], %f720;
	add.f32 	%f721, %f1076, %f503;
	min.f32 	%f722, %f721, 0f40C00000;
	max.f32 	%f723, %f722, 0f00000000;
	st.global.f32 	[%rd25+92160], %f723;
	add.f32 	%f724, %f1016, %f503;
	min.f32 	%f725, %f724, 0f40C00000;
	max.f32 	%f726, %f725, 0f00000000;
	st.global.f32 	[%rd25+245760], %f726;
	add.f32 	%f727, %f1075, %f510;
	min.f32 	%f728, %f727, 0f40C00000;
	max.f32 	%f729, %f728, 0f00000000;
	st.global.f32 	[%rd25+92164], %f729;
	add.f32 	%f730, %f1015, %f510;
	min.f32 	%f731, %f730, 0f40C00000;
	max.f32 	%f732, %f731, 0f00000000;
	st.global.f32 	[%rd25+245764], %f732;
	add.f32 	%f733, %f1074, %f503;
	min.f32 	%f734, %f733, 0f40C00000;
	max.f32 	%f735, %f734, 0f00000000;
	st.global.f32 	[%rd25+92288], %f735;
	add.f32 	%f736, %f1014, %f503;
	min.f32 	%f737, %f736, 0f40C00000;
	max.f32 	%f738, %f737, 0f00000000;
	st.global.f32 	[%rd25+245888], %f738;
	add.f32 	%f739, %f1073, %f510;
	min.f32 	%f740, %f739, 0f40C00000;
	max.f32 	%f741, %f740, 0f00000000;
	st.global.f32 	[%rd25+92292], %f741;
	add.f32 	%f742, %f1013, %f510;
	min.f32 	%f743, %f742, 0f40C00000;
	max.f32 	%f744, %f743, 0f00000000;
	st.global.f32 	[%rd25+245892], %f744;
	add.f32 	%f745, %f1072, %f503;
	min.f32 	%f746, %f745, 0f40C00000;
	max.f32 	%f747, %f746, 0f00000000;
	st.global.f32 	[%rd25+92416], %f747;
	add.f32 	%f748, %f1012, %f503;
	min.f32 	%f749, %f748, 0f40C00000;
	max.f32 	%f750, %f749, 0f00000000;
	st.global.f32 	[%rd25+246016], %f750;
	add.f32 	%f751, %f1071, %f510;
	min.f32 	%f752, %f751, 0f40C00000;
	max.f32 	%f753, %f752, 0f00000000;
	st.global.f32 	[%rd25+92420], %f753;
	add.f32 	%f754, %f1011, %f510;
	min.f32 	%f755, %f754, 0f40C00000;
	max.f32 	%f756, %f755, 0f00000000;
	st.global.f32 	[%rd25+246020], %f756;
	add.f32 	%f757, %f1070, %f503;
	min.f32 	%f758, %f757, 0f40C00000;
	max.f32 	%f759, %f758, 0f00000000;
	st.global.f32 	[%rd25+107520], %f759;
	add.f32 	%f760, %f1010, %f503;
	min.f32 	%f761, %f760, 0f40C00000;
	max.f32 	%f762, %f761, 0f00000000;
	st.global.f32 	[%rd25+261120], %f762;
	add.f32 	%f763, %f1069, %f510;
	min.f32 	%f764, %f763, 0f40C00000;
	max.f32 	%f765, %f764, 0f00000000;
	st.global.f32 	[%rd25+107524], %f765;
	add.f32 	%f766, %f1009, %f510;
	min.f32 	%f767, %f766, 0f40C00000;
	max.f32 	%f768, %f767, 0f00000000;
	st.global.f32 	[%rd25+261124], %f768;
	add.f32 	%f769, %f1068, %f503;
	min.f32 	%f770, %f769, 0f40C00000;
	max.f32 	%f771, %f770, 0f00000000;
	st.global.f32 	[%rd25+107648], %f771;
	add.f32 	%f772, %f1008, %f503;
	min.f32 	%f773, %f772, 0f40C00000;
	max.f32 	%f774, %f773, 0f00000000;
	st.global.f32 	[%rd25+261248], %f774;
	add.f32 	%f775, %f1067, %f510;
	min.f32 	%f776, %f775, 0f40C00000;
	max.f32 	%f777, %f776, 0f00000000;
	st.global.f32 	[%rd25+107652], %f777;
	add.f32 	%f778, %f1007, %f510;
	min.f32 	%f779, %f778, 0f40C00000;
	max.f32 	%f780, %f779, 0f00000000;
	st.global.f32 	[%rd25+261252], %f780;
	add.f32 	%f781, %f1066, %f503;
	min.f32 	%f782, %f781, 0f40C00000;
	max.f32 	%f783, %f782, 0f00000000;
	st.global.f32 	[%rd25+107776], %f783;
	add.f32 	%f784, %f1006, %f503;
	min.f32 	%f785, %f784, 0f40C00000;
	max.f32 	%f786, %f785, 0f00000000;
	st.global.f32 	[%rd25+261376], %f786;
	add.f32 	%f787, %f1065, %f510;
	min.f32 	%f788, %f787, 0f40C00000;
	max.f32 	%f789, %f788, 0f00000000;
	st.global.f32 	[%rd25+107780], %f789;
	add.f32 	%f790, %f1005, %f510;
	min.f32 	%f791, %f790, 0f40C00000;
	max.f32 	%f792, %f791, 0f00000000;
	st.global.f32 	[%rd25+261380], %f792;
	add.f32 	%f793, %f1064, %f503;
	min.f32 	%f794, %f793, 0f40C00000;
	max.f32 	%f795, %f794, 0f00000000;
	st.global.f32 	[%rd25+122880], %f795;
	add.f32 	%f796, %f1004, %f503;
	min.f32 	%f797, %f796, 0f40C00000;
	max.f32 	%f798, %f797, 0f00000000;
	st.global.f32 	[%rd25+276480], %f798;
	add.f32 	%f799, %f1063, %f510;
	min.f32 	%f800, %f799, 0f40C00000;
	max.f32 	%f801, %f800, 0f00000000;
	st.global.f32 	[%rd25+122884], %f801;
	add.f32 	%f802, %f1003, %f510;
	min.f32 	%f803, %f802, 0f40C00000;
	max.f32 	%f804, %f803, 0f00000000;
	st.global.f32 	[%rd25+276484], %f804;
	add.f32 	%f805, %f1062, %f503;
	min.f32 	%f806, %f805, 0f40C00000;
	max.f32 	%f807, %f806, 0f00000000;
	st.global.f32 	[%rd25+123008], %f807;
	add.f32 	%f808, %f1002, %f503;
	min.f32 	%f809, %f808, 0f40C00000;
	max.f32 	%f810, %f809, 0f00000000;
	st.global.f32 	[%rd25+276608], %f810;
	add.f32 	%f811, %f1061, %f510;
	min.f32 	%f812, %f811, 0f40C00000;
	max.f32 	%f813, %f812, 0f00000000;
	st.global.f32 	[%rd25+123012], %f813;
	add.f32 	%f814, %f1001, %f510;
	min.f32 	%f815, %f814, 0f40C00000;
	max.f32 	%f816, %f815, 0f00000000;
	st.global.f32 	[%rd25+276612], %f816;
	add.f32 	%f817, %f1060, %f503;
	min.f32 	%f818, %f817, 0f40C00000;
	max.f32 	%f819, %f818, 0f00000000;
	st.global.f32 	[%rd25+123136], %f819;
	add.f32 	%f820, %f1000, %f503;
	min.f32 	%f821, %f820, 0f40C00000;
	max.f32 	%f822, %f821, 0f00000000;
	st.global.f32 	[%rd25+276736], %f822;
	add.f32 	%f823, %f1059, %f510;
	min.f32 	%f824, %f823, 0f40C00000;
	max.f32 	%f825, %f824, 0f00000000;
	st.global.f32 	[%rd25+123140], %f825;
	add.f32 	%f826, %f999, %f510;
	min.f32 	%f827, %f826, 0f40C00000;
	max.f32 	%f828, %f827, 0f00000000;
	st.global.f32 	[%rd25+276740], %f828;
	add.f32 	%f829, %f1058, %f503;
	min.f32 	%f830, %f829, 0f40C00000;
	max.f32 	%f831, %f830, 0f00000000;
	st.global.f32 	[%rd25+138240], %f831;
	add.f32 	%f832, %f998, %f503;
	min.f32 	%f833, %f832, 0f40C00000;
	max.f32 	%f834, %f833, 0f00000000;
	st.global.f32 	[%rd25+291840], %f834;
	add.f32 	%f835, %f1057, %f510;
	min.f32 	%f836, %f835, 0f40C00000;
	max.f32 	%f837, %f836, 0f00000000;
	st.global.f32 	[%rd25+138244], %f837;
	add.f32 	%f838, %f997, %f510;
	min.f32 	%f839, %f838, 0f40C00000;
	max.f32 	%f840, %f839, 0f00000000;
	st.global.f32 	[%rd25+291844], %f840;
	add.f32 	%f841, %f1056, %f503;
	min.f32 	%f842, %f841, 0f40C00000;
	max.f32 	%f843, %f842, 0f00000000;
	st.global.f32 	[%rd25+138368], %f843;
	add.f32 	%f844, %f996, %f503;
	min.f32 	%f845, %f844, 0f40C00000;
	max.f32 	%f846, %f845, 0f00000000;
	st.global.f32 	[%rd25+291968], %f846;
	add.f32 	%f847, %f1055, %f510;
	min.f32 	%f848, %f847, 0f40C00000;
	max.f32 	%f849, %f848, 0f00000000;
	st.global.f32 	[%rd25+138372], %f849;
	add.f32 	%f850, %f995, %f510;
	min.f32 	%f851, %f850, 0f40C00000;
	max.f32 	%f852, %f851, 0f00000000;
	st.global.f32 	[%rd25+291972], %f852;
	add.f32 	%f853, %f1054, %f503;
	min.f32 	%f854, %f853, 0f40C00000;
	max.f32 	%f855, %f854, 0f00000000;
	st.global.f32 	[%rd25+138496], %f855;
	add.f32 	%f856, %f994, %f503;
	min.f32 	%f857, %f856, 0f40C00000;
	max.f32 	%f858, %f857, 0f00000000;
	st.global.f32 	[%rd25+292096], %f858;
	add.f32 	%f859, %f1053, %f510;
	min.f32 	%f860, %f859, 0f40C00000;
	max.f32 	%f861, %f860, 0f00000000;
	st.global.f32 	[%rd25+138500], %f861;
	add.f32 	%f862, %f993, %f510;
	min.f32 	%f863, %f862, 0f40C00000;
	max.f32 	%f864, %f863, 0f00000000;
	st.global.f32 	[%rd25+292100], %f864;
	ret;

}


// ===== COMPILED SASS (sm_100) =====

	.target	sm_100

	.elftype	@"ET_EXEC"


//--------------------- .note.nv.tkinfo           --------------------------
	.section	.note.nv.tkinfo,"",@"SHT_NOTE"
	.sectionflags	@"SHF_NOTE_NV_TKINFO"
	.tkinfo
        /*0018*/ 	.word	0x00000002
        /*0030*/ 	.string	""
        /*0030*/ 	.string	"ptxas"
        /*0030*/ 	.string	"Cuda compilation tools, release 13.0, V13.0.88"
        /*0030*/ 	.string	"Build cuda_13.0.r13.0/compiler.36424714_0"
        /*0030*/ 	.string	"-arch sm_100 -m 64 "



//--------------------- .note.nv.cuinfo           --------------------------
	.section	.note.nv.cuinfo,"",@"SHT_NOTE"
	.sectionflags	@"SHF_NOTE_NV_CUINFO"
        /*0018*/ 	.short	0x0002
        /*001a*/ 	.short	0x0064
        /*001c*/ 	.short	0x0082
	.zero		2


//--------------------- .nv.info                  --------------------------
	.section	.nv.info,"",@"SHT_CUDA_INFO"
	.align	4


	//----- nvinfo : EIATTR_REGCOUNT
	.align		4
        /*0000*/ 	.byte	0x04, 0x2f
        /*0002*/ 	.short	(.L_1 - .L_0)
	.align		4
.L_0:
        /*0004*/ 	.word	index@(my_kernel_kernel0)
        /*0008*/ 	.word	0x000000a4


	//----- nvinfo : EIATTR_FRAME_SIZE
	.align		4
.L_1:
        /*000c*/ 	.byte	0x04, 0x11
        /*000e*/ 	.short	(.L_3 - .L_2)
	.align		4
.L_2:
        /*0010*/ 	.word	index@(my_kernel_kernel0)
        /*0014*/ 	.word	0x00000000


	//----- nvinfo : EIATTR_MIN_STACK_SIZE
	.align		4
.L_3:
        /*0018*/ 	.byte	0x04, 0x12
        /*001a*/ 	.short	(.L_5 - .L_4)
	.align		4
.L_4:
        /*001c*/ 	.word	index@(my_kernel_kernel0)
        /*0020*/ 	.word	0x00000000
.L_5:


//--------------------- .nv.compat                --------------------------
	.section	.nv.compat,"",@"SHT_CUDA_COMPAT_INFO"
	.align	4
        /*0000*/ 	.byte	0x02, 0x09, 0x00, 0x00, 0x02, 0x02, 0x01, 0x00, 0x02, 0x05, 0x05, 0x00, 0x03, 0x07, 0x01, 0x01
        /*0010*/ 	.byte	0x02, 0x03, 0x00, 0x00, 0x02, 0x06, 0x01, 0x00, 0x04, 0x0b, 0x08, 0x00, 0x09, 0x00, 0x00, 0x00
        /*0020*/ 	.byte	0x00, 0x00, 0x00, 0x00


//--------------------- .nv.info.my_kernel_kernel0 --------------------------
	.section	.nv.info.my_kernel_kernel0,"",@"SHT_CUDA_INFO"
	.sectionflags	@""
	.align	4


	//----- nvinfo : EIATTR_CUDA_API_VERSION
	.align		4
        /*0000*/ 	.byte	0x04, 0x37
        /*0002*/ 	.short	(.L_7 - .L_6)
.L_6:
        /*0004*/ 	.word	0x00000082


	//----- nvinfo : EIATTR_KPARAM_INFO
	.align		4
.L_7:
        /*0008*/ 	.byte	0x04, 0x17
        /*000a*/ 	.short	(.L_9 - .L_8)
.L_8:
        /*000c*/ 	.word	0x00000000
        /*0010*/ 	.short	0x0003
        /*0012*/ 	.short	0x0018
        /*0014*/ 	.byte	0x00, 0xf5, 0x21, 0x00


	//----- nvinfo : EIATTR_KPARAM_INFO
	.align		4
.L_9:
        /*0018*/ 	.byte	0x04, 0x17
        /*001a*/ 	.short	(.L_11 - .L_10)
.L_10:
        /*001c*/ 	.word	0x00000000
        /*0020*/ 	.short	0x0002
        /*0022*/ 	.short	0x0010
        /*0024*/ 	.byte	0x00, 0xf5, 0x21, 0x00


	//----- nvinfo : EIATTR_KPARAM_INFO
	.align		4
.L_11:
        /*0028*/ 	.byte	0x04, 0x17
        /*002a*/ 	.short	(.L_13 - .L_12)
.L_12:
        /*002c*/ 	.word	0x00000000
        /*0030*/ 	.short	0x0001
        /*0032*/ 	.short	0x0008
        /*0034*/ 	.byte	0x00, 0xf5, 0x21, 0x00


	//----- nvinfo : EIATTR_KPARAM_INFO
	.align		4
.L_13:
        /*0038*/ 	.byte	0x04, 0x17
        /*003a*/ 	.short	(.L_15 - .L_14)
.L_14:
        /*003c*/ 	.word	0x00000000
        /*0040*/ 	.short	0x0000
        /*0042*/ 	.short	0x0000
        /*0044*/ 	.byte	0x00, 0xf5, 0x21, 0x00


	//----- nvinfo : EIATTR_SPARSE_MMA_MASK
	.align		4
.L_15:
        /*0048*/ 	.byte	0x03, 0x50
        /*004a*/ 	.short	0x0000


	//----- nvinfo : EIATTR_MAXREG_COUNT
	.align		4
        /*004c*/ 	.byte	0x03, 0x1b
        /*004e*/ 	.short	0x00ff


	//----- nvinfo : EIATTR_NUM_BARRIERS
	.align		4
        /*0050*/ 	.byte	0x02, 0x4c
        /*0052*/ 	.byte	0x01
	.zero		1


	//----- nvinfo : EIATTR_MERCURY_ISA_VERSION
	.align		4
        /*0054*/ 	.byte	0x03, 0x5f
        /*0056*/ 	.short	0x0101


	//----- nvinfo : EIATTR_VRC_CTA_INIT_COUNT
	.align		4
        /*0058*/ 	.byte	0x02, 0x4a
	.zero		1
	.zero		1


	//----- nvinfo : EIATTR_EXIT_INSTR_OFFSETS
	.align		4
        /*005c*/ 	.byte	0x04, 0x1c
        /*005e*/ 	.short	(.L_17 - .L_16)


	//   ....[0]....
.L_16:
        /*0060*/ 	.word	0x00003ed0


	//----- nvinfo : EIATTR_CRS_STACK_SIZE
	.align		4
.L_17:
        /*0064*/ 	.byte	0x04, 0x1e
        /*0066*/ 	.short	(.L_19 - .L_18)
.L_18:
        /*0068*/ 	.word	0x00000000


	//----- nvinfo : EIATTR_CBANK_PARAM_SIZE
	.align		4
.L_19:
        /*006c*/ 	.byte	0x03, 0x19
        /*006e*/ 	.short	0x0020


	//----- nvinfo : EIATTR_PARAM_CBANK
	.align		4
        /*0070*/ 	.byte	0x04, 0x0a
        /*0072*/ 	.short	(.L_21 - .L_20)
	.align		4
.L_20:
        /*0074*/ 	.word	index@(.nv.constant0.my_kernel_kernel0)
        /*0078*/ 	.short	0x0380
        /*007a*/ 	.short	0x0020


	//----- nvinfo : EIATTR_SW_WAR
	.align		4
.L_21:
        /*007c*/ 	.byte	0x04, 0x36
        /*007e*/ 	.short	(.L_23 - .L_22)
.L_22:
        /*0080*/ 	.word	0x00000008
.L_23:


//--------------------- .nv.callgraph             --------------------------
	.section	.nv.callgraph,"",@"SHT_CUDA_CALLGRAPH"
	.align	4
	.sectionentsize	8
	.align		4
        /*0000*/ 	.word	0x00000000
	.align		4
        /*0004*/ 	.word	0xffffffff
	.align		4
        /*0008*/ 	.word	0x00000000
	.align		4
        /*000c*/ 	.word	0xfffffffe
	.align		4
        /*0010*/ 	.word	0x00000000
	.align		4
        /*0014*/ 	.word	0xfffffffd
	.align		4
        /*0018*/ 	.word	0x00000000
	.align		4
        /*001c*/ 	.word	0xfffffffc


//--------------------- .text.my_kernel_kernel0   --------------------------
	.section	.text.my_kernel_kernel0,"ax",@progbits
	.align	128
        .global         my_kernel_kernel0
        .type           my_kernel_kernel0,@function
        .size           my_kernel_kernel0,(.L_x_23 - my_kernel_kernel0)
        .other          my_kernel_kernel0,@"STO_CUDA_ENTRY STV_DEFAULT"
my_kernel_kernel0:
.text.my_kernel_kernel0:
[----:B------:R-:W-:Y:S01]  /*0000*/  LDC R1, c[0x0][0x37c] ;  /* 0x0000df00ff017b82 */ /* 0x000fe20000000800 */
[----:B------:R-:W0:Y:S07]  /*0010*/  S2R R161, SR_CTAID.X ;  /* 0x0000000000a17919 */ /* 0x000e2e0000002500 */
[----:B------:R-:W1:Y:S01]  /*0020*/  LDC.64 R2, c[0x0][0x380] ;  /* 0x0000e000ff027b82 */ /* 0x000e620000000a00 */
[----:B------:R-:W-:Y:S01]  /*0030*/  IMAD.MOV.U32 R11, RZ, RZ, RZ ;  /* 0x000000ffff0b7224 */ /* 0x000fe200078e00ff */
[----:B------:R-:W2:Y:S01]  /*0040*/  LDCU.64 UR10, c[0x0][0x358] ;  /* 0x00006b00ff0a77ac */ /* 0x000ea20008000a00 */
[----:B------:R-:W3:Y:S01]  /*0050*/  S2R R10, SR_TID.X ;  /* 0x00000000000a7919 */ /* 0x000ee20000002100 */
[----:B0-----:R-:W-:-:S04]  /*0060*/  IMAD.HI.U32 R0, R161, 0x2aaaaaab, RZ ;  /* 0x2aaaaaaba1007827 */ /* 0x001fc800078e00ff */
[----:B------:R-:W-:Y:S01]  /*0070*/  IMAD.SHL.U32 R4, R161, 0x2, RZ ;  /* 0x00000002a1047824 */ /* 0x000fe200078e00ff */
[----:B------:R-:W-:Y:S02]  /*0080*/  SHF.R.U32.HI R0, RZ, 0x4, R0 ;  /* 0x00000004ff007819 */ /* 0x000fe40000011600 */
[----:B---3--:R-:W-:Y:S02]  /*0090*/  LOP3.LUT R8, R10, 0x1, RZ, 0xc0, !PT ;  /* 0x000000010a087812 */ /* 0x008fe400078ec0ff */
[----:B------:R-:W-:Y:S01]  /*00a0*/  LOP3.LUT R7, R4, 0x1e, RZ, 0xc0, !PT ;  /* 0x0000001e04077812 */ /* 0x000fe200078ec0ff */
[C---:B------:R-:W-:Y:S02]  /*00b0*/  IMAD R160, R0.reuse, 0xe1000, RZ ;  /* 0x000e100000a07824 */ /* 0x040fe400078e02ff */
[----:B------:R-:W-:-:S03]  /*00c0*/  IMAD R161, R0, -0x60, R161 ;  /* 0xffffffa000a17824 */ /* 0x000fc600078e02a1 */
[----:B------:R-:W-:Y:S02]  /*00d0*/  LOP3.LUT R0, R160, 0x1, R10, 0xf8, !PT ;  /* 0x00000001a0007812 */ /* 0x000fe400078ef80a */
[----:B------:R-:W-:Y:S02]  /*00e0*/  SHF.R.U32.HI R161, RZ, 0x4, R161 ;  /* 0x00000004ffa17819 */ /* 0x000fe400000116a1 */
[----:B------:R-:W-:-:S03]  /*00f0*/  LOP3.LUT R0, R0, R7, RZ, 0xfc, !PT ;  /* 0x0000000700007212 */ /* 0x000fc600078efcff */
[C---:B------:R-:W-:Y:S02]  /*0100*/  IMAD R6, R161.reuse, 0x14, RZ ;  /* 0x00000014a1067824 */ /* 0x040fe400078e02ff */
[----:B------:R-:W-:Y:S01]  /*0110*/  IMAD R9, R161, 0x12c00, R0 ;  /* 0x00012c00a1097824 */ /* 0x000fe200078e0200 */
[----:B------:R-:W-:-:S03]  /*0120*/  SHF.R.U32.HI R0, RZ, 0x1, R10 ;  /* 0x00000001ff007819 */ /* 0x000fc6000001160a */
[----:B-12---:R-:W-:-:S07]  /*0130*/  VIADD R16, R9, 0xfffff0e0 ;  /* 0xfffff0e009107836 */ /* 0x006fce0000000000 */
.L_x_17:
[----:B------:R-:W-:Y:S01]  /*0140*/  IMAD R12, R11, 0x28, R0 ;  /* 0x000000280b0c7824 */ /* 0x000fe200078e0200 */
[----:B------:R-:W-:Y:S04]  /*0150*/  BSSY.RECONVERGENT B0, `(.L_x_0) ;  /* 0x000002c000007945 */ /* 0x000fe80003800200 */
[----:B------:R-:W-:-:S13]  /*0160*/  ISETP.GT.U32.AND P0, PT, R12, 0x14f7, PT ;  /* 0x000014f70c00780c */ /* 0x000fda0003f04070 */
[----:B0-----:R-:W-:Y:S05]  /*0170*/  @P0 BRA `(.L_x_1) ;  /* 0x0000000000a40947 */ /* 0x001fea0003800000 */
[----:B------:R-:W-:-:S05]  /*0180*/  IMAD R13, R11, 0x50, R10 ;  /* 0x000000500b0d7824 */ /* 0x000fca00078e020a */
[----:B------:R-:W-:-:S13]  /*0190*/  ISETP.GT.U32.AND P0, PT, R13, 0x29ef, PT ;  /* 0x000029ef0d00780c */ /* 0x000fda0003f04070 */
[----:B------:R-:W-:Y:S05]  /*01a0*/  @P0 BRA `(.L_x_1) ;  /* 0x0000000000980947 */ /* 0x000fea0003800000 */
[C---:B------:R-:W-:Y:S01]  /*01b0*/  VIADD R4, R12.reuse, 0xfffff584 ;  /* 0xfffff5840c047836 */ /* 0x040fe20000000000 */
[C---:B------:R-:W-:Y:S01]  /*01c0*/  ISETP.GE.U32.AND P0, PT, R12.reuse, 0xa7c, PT ;  /* 0x00000a7c0c00780c */ /* 0x040fe20003f06070 */
[----:B------:R-:W-:Y:S03]  /*01d0*/  BSSY.RECONVERGENT B1, `(.L_x_2) ;  /* 0x000001e000017945 */ /* 0x000fe60003800200 */
[----:B------:R-:W-:-:S05]  /*01e0*/  SEL R4, R12, R4, !P0 ;  /* 0x000000040c047207 */ /* 0x000fca0004000000 */
[----:B------:R-:W-:-:S05]  /*01f0*/  IMAD.HI.U32 R4, R4, 0x4325c53f, RZ ;  /* 0x4325c53f04047827 */ /* 0x000fca00078e00ff */
[----:B------:R-:W-:-:S04]  /*0200*/  SHF.R.U32.HI R15, RZ, 0x5, R4 ;  /* 0x00000005ff0f7819 */ /* 0x000fc80000011604 */
[----:B------:R-:W-:Y:S01]  /*0210*/  LOP3.LUT P0, RZ, R15, R6, RZ, 0xfc, !PT ;  /* 0x000000060fff7212 */ /* 0x000fe2000780fcff */
[----:B------:R-:W-:-:S05]  /*0220*/  IMAD.IADD R4, R6, 0x1, R15 ;  /* 0x0000000106047824 */ /* 0x000fca00078e020f */
[----:B------:R-:W-:Y:S01]  /*0230*/  ISETP.GT.U32.OR P0, PT, R4, 0x78, !P0 ;  /* 0x000000780400780c */ /* 0x000fe20004704470 */
[----:B------:R-:W-:-:S12]  /*0240*/  IMAD.MOV.U32 R4, RZ, RZ, RZ ;  /* 0x000000ffff047224 */ /* 0x000fd800078e00ff */
[----:B------:R-:W-:Y:S05]  /*0250*/  @P0 BRA `(.L_x_3) ;  /* 0x0000000000540947 */ /* 0x000fea0003800000 */
[----:B------:R-:W-:-:S05]  /*0260*/  LOP3.LUT R5, R12, 0xffff, RZ, 0xc0, !PT ;  /* 0x0000ffff0c057812 */ /* 0x000fca00078ec0ff */
[----:B------:R-:W-:-:S05]  /*0270*/  IMAD R5, R5, 0x2193, RZ ;  /* 0x0000219305057824 */ /* 0x000fca00078e02ff */
[----:B------:R-:W-:-:S04]  /*0280*/  SHF.R.U32.HI R5, RZ, 0x14, R5 ;  /* 0x00000014ff057819 */ /* 0x000fc80000011605 */
[----:B------:R-:W-:-:S05]  /*0290*/  PRMT R5, R5, 0x9910, RZ ;  /* 0x0000991005057816 */ /* 0x000fca00000000ff */
[----:B------:R-:W-:-:S04]  /*02a0*/  IMAD R5, R5, 0x7a, RZ ;  /* 0x0000007a05057824 */ /* 0x000fc800078e02ff */
[----:B------:R-:W-:-:S05]  /*02b0*/  IMAD.MOV R5, RZ, RZ, -R5 ;  /* 0x000000ffff057224 */ /* 0x000fca00078e0a05 */
[----:B------:R-:W-:-:S05]  /*02c0*/  PRMT R5, R5, 0x7710, RZ ;  /* 0x0000771005057816 */ /* 0x000fca00000000ff */
[----:B------:R-:W-:-:S04]  /*02d0*/  IMAD.IADD R14, R12, 0x1, R5 ;  /* 0x000000010c0e7824 */ /* 0x000fc800078e0205 */
[----:B------:R-:W-:-:S05]  /*02e0*/  VIADD R5, R14, 0xffffffff ;  /* 0xffffffff0e057836 */ /* 0x000fca0000000000 */
[----:B------:R-:W-:-:S04]  /*02f0*/  LOP3.LUT R5, R5, 0xffff, RZ, 0xc0, !PT ;  /* 0x0000ffff05057812 */ /* 0x000fc800078ec0ff */
[----:B------:R-:W-:-:S13]  /*0300*/  ISETP.GT.U32.AND P0, PT, R5, 0x77, PT ;  /* 0x000000770500780c */ /* 0x000fda0003f04070 */
[----:B------:R-:W-:Y:S05]  /*0310*/  @P0 BRA `(.L_x_3) ;  /* 0x0000000000240947 */ /* 0x000fea0003800000 */
[----:B------:R-:W-:Y:S01]  /*0320*/  ISETP.GT.U32.AND P0, PT, R12, 0xa7b, PT ;  /* 0x00000a7b0c00780c */ /* 0x000fe20003f04070 */
[----:B------:R-:W-:Y:S02]  /*0330*/  IMAD.SHL.U32 R4, R14, 0x20, RZ ;  /* 0x000000200e047824 */ /* 0x000fe400078e00ff */
[----:B------:R-:W-:-:S03]  /*0340*/  VIADD R5, R9, 0x6f8e0 ;  /* 0x0006f8e009057836 */ /* 0x000fc60000000000 */
[----:B------:R-:W-:-:S07]  /*0350*/  LOP3.LUT R4, R4, 0xffff, RZ, 0xc0, !PT ;  /* 0x0000ffff04047812 */ /* 0x000fce00078ec0ff */
[----:B------:R-:W-:-:S04]  /*0360*/  @!P0 IMAD.MOV R5, RZ, RZ, R16 ;  /* 0x000000ffff058224 */ /* 0x000fc800078e0210 */
[----:B------:R-:W-:-:S04]  /*0370*/  IMAD R5, R15, 0xf00, R5 ;  /* 0x00000f000f057824 */ /* 0x000fc800078e0205 */
[----:B------:R-:W-:-:S04]  /*0380*/  IMAD.IADD R5, R4, 0x1, R5 ;  /* 0x0000000104057824 */ /* 0x000fc800078e0205 */
[----:B------:R-:W-:-:S06]  /*0390*/  IMAD.WIDE R4, R5, 0x4, R2 ;  /* 0x0000000405047825 */ /* 0x000fcc00078e0202 */
[----:B------:R0:W5:Y:S02]  /*03a0*/  LDG.E.CONSTANT R4, desc[UR10][R4.64] ;  /* 0x0000000a04047981 */ /* 0x000164000c1e9900 */
.L_x_3:
[----:B------:R-:W-:Y:S05]  /*03b0*/  BSYNC.RECONVERGENT B1 ;  /* 0x0000000000017941 */ /* 0x000fea0003800200 */
.L_x_2:
[----:B------:R-:W1:Y:S01]  /*03c0*/  S2UR UR5, SR_CgaCtaId ;  /* 0x00000000000579c3 */ /* 0x000e620000008800 */
[----:B------:R-:W-:Y:S02]  /*03d0*/  UMOV UR4, 0x400 ;  /* 0x0000040000047882 */ /* 0x000fe40000000000 */
[----:B-1----:R-:W-:-:S06]  /*03e0*/  ULEA UR4, UR5, UR4, 0x18 ;  /* 0x0000000405047291 */ /* 0x002fcc000f8ec0ff */
[----:B0-----:R-:W-:-:S05]  /*03f0*/  LEA R5, R13, UR4, 0x2 ;  /* 0x000000040d057c11 */ /* 0x001fca000f8e10ff */
[----:B-----5:R0:W-:Y:S02]  /*0400*/  STS [R5], R4 ;  /* 0x0000000405007388 */ /* 0x0201e40000000800 */
.L_x_1:
[----:B------:R-:W-:Y:S05]  /*0410*/  BSYNC.RECONVERGENT B0 ;  /* 0x0000000000007941 */ /* 0x000fea0003800200 */
.L_x_0:
[----:B------:R-:W-:Y:S01]  /*0420*/  ISETP.GT.U32.AND P0, PT, R12, 0x14cf, PT ;  /* 0x000014cf0c00780c */ /* 0x000fe20003f04070 */
[----:B------:R-:W-:-:S12]  /*0430*/  BSSY.RECONVERGENT B0, `(.L_x_4) ;  /* 0x000002d000007945 */ /* 0x000fd80003800200 */
[----:B------:R-:W-:Y:S05]  /*0440*/  @P0 BRA `(.L_x_5) ;  /* 0x0000000000ac0947 */ /* 0x000fea0003800000 */
[----:B------:R-:W-:-:S04]  /*0450*/  IMAD R14, R11, 0x50, R10 ;  /* 0x000000500b0e7824 */ /* 0x000fc800078e020a */
[----:B0-----:R-:W-:-:S05]  /*0460*/  VIADD R4, R14, 0x50 ;  /* 0x000000500e047836 */ /* 0x001fca0000000000 */
[----:B------:R-:W-:-:S13]  /*0470*/  ISETP.GT.U32.AND P0, PT, R4, 0x29ef, PT ;  /* 0x000029ef0400780c */ /* 0x000fda0003f04070 */
[----:B------:R-:W-:Y:S05]  /*0480*/  @P0 BRA `(.L_x_5) ;  /* 0x00000000009c0947 */ /* 0x000fea0003800000 */
[C---:B------:R-:W-:Y:S01]  /*0490*/  VIADD R13, R12.reuse, 0x28 ;  /* 0x000000280c0d7836 */ /* 0x040fe20000000000 */
[C---:B------:R-:W-:Y:S01]  /*04a0*/  ISETP.GE.U32.AND P0, PT, R12.reuse, 0xa54, PT ;  /* 0x00000a540c00780c */ /* 0x040fe20003f06070 */
[----:B------:R-:W-:Y:S01]  /*04b0*/  VIADD R4, R12, 0xfffff5ac ;  /* 0xfffff5ac0c047836 */ /* 0x000fe20000000000 */
[----:B------:R-:W-:Y:S04]  /*04c0*/  BSSY.RECONVERGENT B1, `(.L_x_6) ;  /* 0x000001e000017945 */ /* 0x000fe80003800200 */
        /* <DEDUP_REMOVED lines=29> */
.L_x_7:
[----:B------:R-:W-:Y:S05]  /*06a0*/  BSYNC.RECONVERGENT B1 ;  /* 0x0000000000017941 */ /* 0x000fea0003800200 */
.L_x_6:
[----:B------:R-:W1:Y:S01]  /*06b0*/  S2UR UR5, SR_CgaCtaId ;  /* 0x00000000000579c3 */ /* 0x000e620000008800 */
[----:B------:R-:W-:Y:S02]  /*06c0*/  UMOV UR4, 0x400 ;  /* 0x0000040000047882 */ /* 0x000fe40000000000 */
[----:B-1----:R-:W-:-:S06]  /*06d0*/  ULEA UR4, UR5, UR4, 0x18 ;  /* 0x0000000405047291 */ /* 0x002fcc000f8ec0ff */
[----:B0-----:R-:W-:-:S05]  /*06e0*/  LEA R5, R14, UR4, 0x2 ;  /* 0x000000040e057c11 */ /* 0x001fca000f8e10ff */
[----:B-----5:R1:W-:Y:S02]  /*06f0*/  STS [R5+0x140], R4 ;  /* 0x0001400405007388 */ /* 0x0203e40000000800 */
.L_x_5:
[----:B------:R-:W-:Y:S05]  /*0700*/  BSYNC.RECONVERGENT B0 ;  /* 0x0000000000007941 */ /* 0x000fea0003800200 */
.L_x_4:
[----:B------:R-:W-:Y:S01]  /*0710*/  ISETP.GT.U32.AND P0, PT, R12, 0x14a7, PT ;  /* 0x000014a70c00780c */ /* 0x000fe20003f04070 */
[----:B------:R-:W-:-:S12]  /*0720*/  BSSY.RECONVERGENT B0, `(.L_x_8) ;  /* 0x000002d000007945 */ /* 0x000fd80003800200 */
[----:B------:R-:W-:Y:S05]  /*0730*/  @P0 BRA `(.L_x_9) ;  /* 0x0000000000ac0947 */ /* 0x000fea0003800000 */
[----:B------:R-:W-:-:S04]  /*0740*/  IMAD R14, R11, 0x50, R10 ;  /* 0x000000500b0e7824 */ /* 0x000fc800078e020a */
[----:B01----:R-:W-:-:S05]  /*0750*/  VIADD R4, R14, 0xa0 ;  /* 0x000000a00e047836 */ /* 0x003fca0000000000 */
        /* <DEDUP_REMOVED lines=35> */
.L_x_11:
[----:B------:R-:W-:Y:S05]  /*0990*/  BSYNC.RECONVERGENT B1 ;  /* 0x0000000000017941 */ /* 0x000fea0003800200 */
.L_x_10:
[----:B------:R-:W1:Y:S01]  /*09a0*/  S2UR UR5, SR_CgaCtaId ;  /* 0x00000000000579c3 */ /* 0x000e620000008800 */
[----:B------:R-:W-:Y:S02]  /*09b0*/  UMOV UR4, 0x400 ;  /* 0x0000040000047882 */ /* 0x000fe40000000000 */
[----:B-1----:R-:W-:-:S06]  /*09c0*/  ULEA UR4, UR5, UR4, 0x18 ;  /* 0x0000000405047291 */ /* 0x002fcc000f8ec0ff */
[----:B0-----:R-:W-:-:S05]  /*09d0*/  LEA R5, R14, UR4, 0x2 ;  /* 0x000000040e057c11 */ /* 0x001fca000f8e10ff */
[----:B-----5:R2:W-:Y:S02]  /*09e0*/  STS [R5+0x280], R4 ;  /* 0x0002800405007388 */ /* 0x0205e40000000800 */
.L_x_9:
[----:B------:R-:W-:Y:S05]  /*09f0*/  BSYNC.RECONVERGENT B0 ;  /* 0x0000000000007941 */ /* 0x000fea0003800200 */
.L_x_8:
[----:B012---:R-:W-:-:S05]  /*0a00*/  VIADD R5, R11, 0x3 ;  /* 0x000000030b057836 */ /* 0x007fca0000000000 */
[----:B------:R-:W-:-:S13]  /*0a10*/  ISETP.NE.AND P0, PT, R5, 0x87, PT ;  /* 0x000000870500780c */ /* 0x000fda0003f05270 */
[----:B------:R-:W-:Y:S05]  /*0a20*/  @!P0 BRA `(.L_x_12) ;  /* 0x0000000000c08947 */ /* 0x000fea0003800000 */
[----:B------:R-:W-:Y:S01]  /*0a30*/  ISETP.GT.U32.AND P0, PT, R12, 0x147f, PT ;  /* 0x0000147f0c00780c */ /* 0x000fe20003f04070 */
[----:B------:R-:W-:-:S12]  /*0a40*/  BSSY.RECONVERGENT B0, `(.L_x_13) ;  /* 0x000002c000007945 */ /* 0x000fd80003800200 */
[----:B------:R-:W-:Y:S05]  /*0a50*/  @P0 BRA `(.L_x_14) ;  /* 0x0000000000a80947 */ /* 0x000fea0003800000 */
[----:B------:R-:W-:-:S05]  /*0a60*/  IMAD R14, R5, 0x50, R10 ;  /* 0x00000050050e7824 */ /* 0x000fca00078e020a */
        /* <DEDUP_REMOVED lines=35> */
.L_x_16:
[----:B------:R-:W-:Y:S05]  /*0ca0*/  BSYNC.RECONVERGENT B1 ;  /* 0x0000000000017941 */ /* 0x000fea0003800200 */
.L_x_15:
[----:B------:R-:W1:Y:S01]  /*0cb0*/  S2UR UR5, SR_CgaCtaId ;  /* 0x00000000000579c3 */ /* 0x000e620000008800 */
[----:B------:R-:W-:Y:S02]  /*0cc0*/  UMOV UR4, 0x400 ;  /* 0x0000040000047882 */ /* 0x000fe40000000000 */
[----:B-1----:R-:W-:-:S06]  /*0cd0*/  ULEA UR4, UR5, UR4, 0x18 ;  /* 0x0000000405047291 */ /* 0x002fcc000f8ec0ff */
[----:B0-----:R-:W-:-:S05]  /*0ce0*/  LEA R5, R14, UR4, 0x2 ;  /* 0x000000040e057c11 */ /* 0x001fca000f8e10ff */
[----:B-----5:R0:W-:Y:S02]  /*0cf0*/  STS [R5], R4 ;  /* 0x0000000405007388 */ /* 0x0201e40000000800 */
.L_x_14:
[----:B------:R-:W-:Y:S05]  /*0d00*/  BSYNC.RECONVERGENT B0 ;  /* 0x0000000000007941 */ /* 0x000fea0003800200 */
.L_x_13:
[----:B------:R-:W-:Y:S01]  /*0d10*/  VIADD R11, R11, 0x4 ;  /* 0x000000040b0b7836 */ /* 0x000fe20000000000 */
[----:B------:R-:W-:Y:S06]  /*0d20*/  BRA `(.L_x_17) ;  /* 0xfffffff400047947 */ /* 0x000fec000383ffff */
.L_x_12:
[C---:B------:R-:W-:Y:S01]  /*0d30*/  ISETP.GT.U32.AND P0, PT, R10.reuse, 0x5, PT ;  /* 0x000000050a00780c */ /* 0x040fe20003f04070 */
[----:B------:R-:W-:Y:S01]  /*0d40*/  BSSY.RECONVERGENT B0, `(.L_x_18) ;  /* 0x000001a000007945 */ /* 0x000fe20003800200 */
[----:B------:R-:W-:-:S04]  /*0d50*/  IMAD.HI.U32 R159, R10, 0x6666667, RZ ;  /* 0x066666670a9f7827 */ /* 0x000fc800078e00ff */
[----:B------:R-:W-:-:S07]  /*0d60*/  IMAD.MOV.U32 R158, RZ, RZ, RZ ;  /* 0x000000ffff9e7224 */ /* 0x000fce00078e00ff */
[----:B------:R-:W-:Y:S05]  /*0d70*/  @P0 BRA `(.L_x_19) ;  /* 0x0000000000580947 */ /* 0x000fea0003800000 */
[----:B------:R-:W0:Y:S01]  /*0d80*/  LDC.64 R4, c[0x0][0x388] ;  /* 0x0000e200ff047b82 */ /* 0x000e220000000a00 */
[----:B------:R-:W-:Y:S01]  /*0d90*/  IMAD.MOV.U32 R3, RZ, RZ, 0x30 ;  /* 0x00000030ff037424 */ /* 0x000fe200078e00ff */
[----:B------:R-:W-:Y:S01]  /*0da0*/  LOP3.LUT R6, R10, 0x1, RZ, 0xc, !PT ;  /* 0x000000010a067812 */ /* 0x000fe200078e0cff */
[----:B------:R-:W-:Y:S02]  /*0db0*/  IMAD.IADD R0, R0, 0x1, R10 ;  /* 0x0000000100007824 */ /* 0x000fe400078e020a */
[----:B------:R-:W-:Y:S02]  /*0dc0*/  IMAD R2, R10, R3, 0x10 ;  /* 0x000000100a027424 */ /* 0x000fe400078e0203 */
[----:B------:R-:W-:-:S03]  /*0dd0*/  IMAD.IADD R3, R7, 0x1, R8 ;  /* 0x0000000107037824 */ /* 0x000fc600078e0208 */
[----:B------:R-:W-:Y:S01]  /*0de0*/  LOP3.LUT R2, R2, 0x3e0, RZ, 0xc0, !PT ;  /* 0x000003e002027812 */ /* 0x000fe200078ec0ff */
[----:B------:R-:W-:-:S03]  /*0df0*/  IMAD R3, R0, 0x20, R3 ;  /* 0x0000002000037824 */ /* 0x000fc600078e0203 */
[----:B------:R-:W-:Y:S01]  /*0e00*/  IADD3 R7, PT, PT, R2, R6, R7 ;  /* 0x0000000602077210 */ /* 0x000fe20007ffe007 */
[----:B0-----:R-:W-:-:S04]  /*0e10*/  IMAD.WIDE.U32 R2, R3, 0x4, R4 ;  /* 0x0000000403027825 */ /* 0x001fc800078e0004 */
[----:B------:R-:W-:Y:S01]  /*0e20*/  IMAD.WIDE.U32 R4, R7, 0x4, R4 ;  /* 0x0000000407047825 */ /* 0x000fe200078e0004 */
[----:B------:R-:W2:Y:S04]  /*0e30*/  LDG.E.CONSTANT R0, desc[UR10][R2.64] ;  /* 0x0000000a02007981 */ /* 0x000ea8000c1e9900 */
[----:B------:R-:W3:Y:S04]  /*0e40*/  LDG.E.CONSTANT R8, desc[UR10][R2.64+0x80] ;  /* 0x0000800a02087981 */ /* 0x000ee8000c1e9900 */
[----:B------:R-:W4:Y:S01]  /*0e50*/  LDG.E.CONSTANT R4, desc[UR10][R4.64] ;  /* 0x0000000a04047981 */ /* 0x000f22000c1e9900 */
[----:B------:R-:W-:Y:S01]  /*0e60*/  MOV R6, 0x400 ;  /* 0x0000040000067802 */ /* 0x000fe20000000f00 */
[----:B------:R-:W0:Y:S04]  /*0e70*/  S2R R7, SR_CgaCtaId ;  /* 0x0000000000077919 */ /* 0x000e280000008800 */
[----:B------:R-:W-:-:S05]  /*0e80*/  VIADD R6, R6, 0xa7c0 ;  /* 0x0000a7c006067836 */ /* 0x000fca0000000000 */
[----:B0-----:R-:W-:-:S05]  /*0e90*/  LEA R6, R7, R6, 0x18 ;  /* 0x0000000607067211 */ /* 0x001fca00078ec0ff */
[----:B------:R-:W-:-:S05]  /*0ea0*/  IMAD R7, R10, 0xc, R6 ;  /* 0x0000000c0a077824 */ /* 0x000fca00078e0206 */
[----:B--2---:R0:W-:Y:S04]  /*0eb0*/  STS [R7], R0 ;  /* 0x0000000007007388 */ /* 0x0041e80000000800 */
[----:B---3--:R0:W-:Y:S04]  /*0ec0*/  STS [R7+0x8], R8 ;  /* 0x0000080807007388 */ /* 0x0081e80000000800 */
[----:B----4-:R0:W-:Y:S02]  /*0ed0*/  STS [R7+0x4], R4 ;  /* 0x0000040407007388 */ /* 0x0101e40000000800 */
.L_x_19:
[----:B------:R-:W-:Y:S05]  /*0ee0*/  BSYNC.RECONVERGENT B0 ;  /* 0x0000000000007941 */ /* 0x000fea0003800200 */
.L_x_18:
[----:B------:R-:W1:Y:S08]  /*0ef0*/  S2UR UR5, SR_CgaCtaId ;  /* 0x00000000000579c3 */ /* 0x000e700000008800 */
[----:B------:R-:W-:Y:S01]  /*0f00*/  BAR.SYNC.DEFER_BLOCKING 0x0 ;  /* 0x0000000000007b1d */ /* 0x000fe20000010000 */
[----:B------:R-:W-:Y:S02]  /*0f10*/  CS2R R156, SRZ ;  /* 0x00000000009c7805 */ /* 0x000fe4000001ff00 */
[----:B------:R-:W-:-:S02]  /*0f20*/  CS2R R154, SRZ ;  /* 0x00000000009a7805 */ /* 0x000fc4000001ff00 */
[----:B------:R-:W-:Y:S02]  /*0f30*/  CS2R R152, SRZ ;  /* 0x0000000000987805 */ /* 0x000fe4000001ff00 */
[----:B------:R-:W-:Y:S02]  /*0f40*/  CS2R R150, SRZ ;  /* 0x0000000000967805 */ /* 0x000fe4000001ff00 */
[----:B------:R-:W-:Y:S01]  /*0f50*/  CS2R R148, SRZ ;  /* 0x0000000000947805 */ /* 0x000fe2000001ff00 */
[----:B------:R-:W-:Y:S01]  /*0f60*/  UMOV UR4, 0x400 ;  /* 0x0000040000047882 */ /* 0x000fe20000000000 */
[----:B------:R-:W-:Y:S01]  /*0f70*/  CS2R R146, SRZ ;  /* 0x0000000000927805 */ /* 0x000fe2000001ff00 */
[----:B------:R-:W-:Y:S01]  /*0f80*/  UIADD3 UR4, UPT, UPT, UR4, 0xa7c0, URZ ;  /* 0x0000a7c004047890 */ /* 0x000fe2000fffe0ff */
[----:B------:R-:W-:Y:S02]  /*0f90*/  CS2R R144, SRZ ;  /* 0x0000000000907805 */ /* 0x000fe4000001ff00 */
[----:B------:R-:W-:-:S02]  /*0fa0*/  CS2R R142, SRZ ;  /* 0x00000000008e7805 */ /* 0x000fc4000001ff00 */
[----:B------:R-:W-:Y:S02]  /*0fb0*/  CS2R R140, SRZ ;  /* 0x00000000008c7805 */ /* 0x000fe4000001ff00 */
[----:B------:R-:W-:Y:S02]  /*0fc0*/  CS2R R138, SRZ ;  /* 0x00000000008a7805 */ /* 0x000fe4000001ff00 */
[----:B------:R-:W-:Y:S02]  /*0fd0*/  CS2R R136, SRZ ;  /* 0x0000000000887805 */ /* 0x000fe4000001ff00 */
[----:B------:R-:W-:Y:S02]  /*0fe0*/  CS2R R134, SRZ ;  /* 0x0000000000867805 */ /* 0x000fe4000001ff00 */
        /* <DEDUP_REMOVED lines=14> */
[----:B0-----:R-:W-:Y:S02]  /*10d0*/  CS2R R8, SRZ ;  /* 0x0000000000087805 */ /* 0x001fe4000001ff00 */
[----:B------:R-:W-:Y:S02]  /*10e0*/  CS2R R6, SRZ ;  /* 0x0000000000067805 */ /* 0x000fe4000001ff00 */
[----:B------:R-:W-:Y:S02]  /*10f0*/  CS2R R12, SRZ ;  /* 0x00000000000c7805 */ /* 0x000fe4000001ff00 */
[----:B------:R-:W-:Y:S01]  /*1100*/  CS2R R10, SRZ ;  /* 0x00000000000a7805 */ /* 0x000fe2000001ff00 */
[----:B------:R-:W-:Y:S01]  /*1110*/  IMAD.MOV.U32 R17, RZ, RZ, RZ ;  /* 0x000000ffff117224 */ /* 0x000fe200078e00ff */
[----:B------:R-:W-:Y:S01]  /*1120*/  CS2R R14, SRZ ;  /* 0x00000000000e7805 */ /* 0x000fe2000001ff00 */
[----:B------:R-:W-:Y:S01]  /*1130*/  IMAD.MOV.U32 R63, RZ, RZ, RZ ;  /* 0x000000ffff3f7224 */ /* 0x000fe200078e00ff */
        /* <DEDUP_REMOVED lines=25> */
[----:B------:R-:W-:Y:S01]  /*12d0*/  CS2R R2, SRZ ;  /* 0x0000000000027805 */ /* 0x000fe2000001ff00 */
[----:B------:R-:W-:Y:S01]  /*12e0*/  IMAD.MOV.U32 R0, RZ, RZ, RZ ;  /* 0x000000ffff007224 */ /* 0x000fe200078e00ff */
[----:B------:R-:W-:Y:S01]  /*12f0*/  CS2R R4, SRZ ;  /* 0x0000000000047805 */ /* 0x000fe2000001ff00 */
[----:B-1----:R-:W-:-:S03]  /*1300*/  ULEA UR5, UR5, UR4, 0x18 ;  /* 0x0000000405057291 */ /* 0x002fc6000f8ec0ff */
[----:B------:R-:W-:-:S09]  /*1310*/  UMOV UR4, URZ ;  /* 0x000000ff00047c82 */ /* 0x000fd20008000000 */
.L_x_21:
[----:B------:R-:W0:Y:S01]  /*1320*/  S2R R62, SR_TID.X ;  /* 0x00000000003e7919 */ /* 0x000e220000002100 */
[----:B------:R-:W1:Y:S01]  /*1330*/  S2UR UR7, SR_CgaCtaId ;  /* 0x00000000000779c3 */ /* 0x000e620000008800 */
[----:B------:R-:W-:Y:S01]  /*1340*/  UMOV UR6, 0x400 ;  /* 0x0000040000067882 */ /* 0x000fe20000000000 */
[----:B------:R-:W-:Y:S01]  /*1350*/  IMAD.U32 R67, RZ, RZ, UR4 ;  /* 0x00000004ff437e24 */ /* 0x000fe2000f8e00ff */
[----:B-1----:R-:W-:Y:S02]  /*1360*/  ULEA UR6, UR7, UR6, 0x18 ;  /* 0x0000000607067291 */ /* 0x002fe4000f8ec0ff */
[----:B------:R-:W-:Y:S01]  /*1370*/  UIMAD UR7, UR4, 0x18, UR5 ;  /* 0x00000018040778a4 */ /* 0x000fe2000f8e0205 */
[----:B0-----:R-:W-:-:S04]  /*1380*/  IMAD R16, R62, 0x18, RZ ;  /* 0x000000183e107824 */ /* 0x001fc800078e02ff */
[----:B------:R-:W-:-:S04]  /*1390*/  IMAD R16, R159, 0x5020, R16 ;  /* 0x000050209f107824 */ /* 0x000fc800078e0210 */
[----:B------:R-:W-:Y:S01]  /*13a0*/  VIADD R16, R16, UR6 ;  /* 0x0000000610107c36 */ /* 0x000fe20008000000 */
[----:B------:R-:W-:-:S03]  /*13b0*/  UMOV UR6, 0x2620 ;  /* 0x0000262000067882 */ /* 0x000fc60000000000 */
[----:B------:R-:W-:-:S07]  /*13c0*/  IMAD R16, R67, 0x3d0, R16 ;  /* 0x000003d043107824 */ /* 0x000fce00078e0210 */
.L_x_20:
[----:B------:R-:W-:Y:S01]  /*13d0*/  IMAD.U32 R66, RZ, RZ, UR6 ;  /* 0x00000006ff427e24 */ /* 0x000fe2000f8e00ff */
[----:B------:R-:W-:Y:S04]  /*13e0*/  LDS.64 R78, [R16+UR6+-0x2620] ;  /* 0xffd9e006104e7984 */ /* 0x000fe80008000a00 */
[----:B------:R-:W-:Y:S04]  /*13f0*/  LDS.64 R86, [R16+UR6] ;  /* 0x0000000610567984 */ /* 0x000fe80008000a00 */
[----:B------:R-:W0:Y:S04]  /*1400*/  LDS.64 R66, [R66+UR7+-0x2620] ;  /* 0xffd9e00742427984 */ /* 0x000e280008000a00 */
[----:B------:R-:W1:Y:S04]  /*1410*/  LDS.64 R72, [R16+UR6+-0x2618] ;  /* 0xffd9e80610487984 */ /* 0x000e680008000a00 */
[----:B------:R-:W2:Y:S04]  /*1420*/  LDS.64 R76, [R16+UR6+0x8] ;  /* 0x00000806104c7984 */ /* 0x000ea80008000a00 */
[----:B------:R-:W3:Y:S04]  /*1430*/  LDS.64 R80, [R16+UR6+-0x2610] ;  /* 0xffd9f00610507984 */ /* 0x000ee80008000a00 */
[----:B------:R-:W4:Y:S04]  /*1440*/  LDS.64 R84, [R16+UR6+0x10] ;  /* 0x0000100610547984 */ /* 0x000f280008000a00 */
[----:B------:R-:W5:Y:S04]  /*1450*/  LDS.64 R68, [R16+UR6+-0x2250] ;  /* 0xffddb00610447984 */ /* 0x000f680008000a00 */
[----:B------:R-:W5:Y:S04]  /*1460*/  LDS.64 R70, [R16+UR6+0x3d0] ;  /* 0x0003d00610467984 */ /* 0x000f680008000a00 */
[----:B------:R-:W5:Y:S04]  /*1470*/  LDS.64 R74, [R16+UR6+-0x2248] ;  /* 0xffddb806104a7984 */ /* 0x000f680008000a00 */
[----:B------:R-:W5:Y:S04]  /*1480*/  LDS.64 R88, [R16+UR6+0x3d8] ;  /* 0x0003d80610587984 */ /* 0x000f680008000a00 */
[----:B------:R-:W5:Y:S01]  /*1490*/  LDS.64 R90, [R16+UR6+-0x2240] ;  /* 0xffddc006105a7984 */ /* 0x000f620008000a00 */
[C---:B0-----:R-:W-:Y:S01]  /*14a0*/  FFMA R65, R66.reuse, R78, R65 ;  /* 0x0000004e42417223 */ /* 0x041fe20000000041 */
[C---:B------:R-:W-:Y:S01]  /*14b0*/  FFMA R60, R67.reuse, R79, R60 ;  /* 0x0000004f433c7223 */ /* 0x040fe2000000003c */
[C---:B------:R-:W-:Y:S01]  /*14c0*/  FFMA R63, R66.reuse, R86, R63 ;  /* 0x00000056423f7223 */ /* 0x040fe2000000003f */
[C---:B------:R-:W-:Y:S01]  /*14d0*/  FFMA R14, R67.reuse, R87, R14 ;  /* 0x00000057430e7223 */ /* 0x040fe2000000000e */
[C---:B-1----:R-:W-:Y:S01]  /*14e0*/  FFMA R19, R66.reuse, R72, R19 ;  /* 0x0000004842137223 */ /* 0x042fe20000000013 */
[C---:B------:R-:W-:Y:S01]  /*14f0*/  FFMA R12, R67.reuse, R73, R12 ;  /* 0x00000049430c7223 */ /* 0x040fe2000000000c */
[----:B------:R-:W0:Y:S01]  /*1500*/  LDS.64 R82, [R16+UR6+0x3e0] ;  /* 0x0003e00610527984 */ /* 0x000e220008000a00 */
[----:B--2---:R-:W-:Y:S01]  /*1510*/  FFMA R17, R66, R76, R17 ;  /* 0x0000004c42117223 */ /* 0x004fe20000000011 */
[----:B------:R-:W-:-:S02]  /*1520*/  FFMA R10, R67, R77, R10 ;  /* 0x0000004d430a7223 */ /* 0x000fc4000000000a */
[----:B------:R-:W1:Y:S01]  /*1530*/  LDS.64 R78, [R16+UR6+-0x1e80] ;  /* 0xffe18006104e7984 */ /* 0x000e620008000a00 */
[C---:B---3--:R-:W-:Y:S01]  /*1540*/  FFMA R15, R66.reuse, R80, R15 ;  /* 0x00000050420f7223 */ /* 0x048fe2000000000f */
[C---:B------:R-:W-:Y:S02]  /*1550*/  FFMA R8, R67.reuse, R81, R8 ;  /* 0x0000005143087223 */ /* 0x040fe40000000008 */
[----:B------:R-:W2:Y:S01]  /*1560*/  LDS.64 R86, [R16+UR6+0x7a0] ;  /* 0x0007a00610567984 */ /* 0x000ea20008000a00 */
[C---:B----4-:R-:W-:Y:S01]  /*1570*/  FFMA R13, R66.reuse, R84, R13 ;  /* 0x00000054420d7223 */ /* 0x050fe2000000000d */
[C---:B------:R-:W-:Y:S02]  /*1580*/  FFMA R6, R67.reuse, R85, R6 ;  /* 0x0000005543067223 */ /* 0x040fe40000000006 */
[----:B------:R-:W3:Y:S01]  /*1590*/  LDS.64 R72, [R16+UR6+-0x1e78] ;  /* 0xffe1880610487984 */ /* 0x000ee20008000a00 */
[----:B-----5:R-:W-:Y:S01]  /*15a0*/  FFMA R11, R66, R68, R11 ;  /* 0x00000044420b7223 */ /* 0x020fe2000000000b */
[----:B------:R-:W-:-:S02]  /*15b0*/  FFMA R4, R67, R69, R4 ;  /* 0x0000004543047223 */ /* 0x000fc40000000004 */
[----:B------:R-:W4:Y:S01]  /*15c0*/  LDS.64 R76, [R16+UR6+0x7a8] ;  /* 0x0007a806104c7984 */ /* 0x000f220008000a00 */
[C---:B------:R-:W-:Y:S01]  /*15d0*/  FFMA R9, R66.reuse, R70, R9 ;  /* 0x0000004642097223 */ /* 0x040fe20000000009 */
[C---:B------:R-:W-:Y:S02]  /*15e0*/  FFMA R106, R67.reuse, R71, R106 ;  /* 0x00000047436a7223 */ /* 0x040fe4000000006a */
[----:B------:R-:W5:Y:S01]  /*15f0*/  LDS.64 R80, [R16+UR6+-0x1e70] ;  /* 0xffe1900610507984 */ /* 0x000f620008000a00 */
[C---:B------:R-:W-:Y:S01]  /*1600*/  FFMA R7, R66.reuse, R74, R7 ;  /* 0x0000004a42077223 */ /* 0x040fe20000000007 */
[C---:B------:R-:W-:Y:S02]  /*1610*/  FFMA R2, R67.reuse, R75, R2 ;  /* 0x0000004b43027223 */ /* 0x040fe40000000002 */
[----:B------:R-:W5:Y:S01]  /*1620*/  LDS.64 R84, [R16+UR6+0x7b0] ;  /* 0x0007b00610547984 */ /* 0x000f620008000a00 */
[----:B------:R-:W-:Y:S01]  /*1630*/  FFMA R107, R66, R88, R107 ;  /* 0x00000058426b7223 */ /* 0x000fe2000000006b */
[----:B------:R-:W-:-:S02]  /*1640*/  FFMA R108, R67, R89, R108 ;  /* 0x00000059436c7223 */ /* 0x000fc4000000006c */
[----:B------:R-:W5:Y:S01]  /*1650*/  LDS.64 R68, [R16+UR6+-0x1ab0] ;  /* 0xffe5500610447984 */ /* 0x000f620008000a00 */
[C---:B------:R-:W-:Y:S01]  /*1660*/  FFMA R5, R66.reuse, R90, R5 ;  /* 0x0000005a42057223 */ /* 0x040fe20000000005 */
[C---:B------:R-:W-:Y:S02]  /*1670*/  FFMA R0, R67.reuse, R91, R0 ;  /* 0x0000005b43007223 */ /* 0x040fe40000000000 */
[----:B------:R-:W5:Y:S04]  /*1680*/  LDS.64 R70, [R16+UR6+0xb70] ;  /* 0x000b700610467984 */ /* 0x000f680008000a00 */
[----:B------:R-:W5:Y:S01]  /*1690*/  LDS.64 R74, [R16+UR6+-0x1aa8] ;  /* 0xffe55806104a7984 */ /* 0x000f620008000a00 */
[----:B0-----:R-:W-:Y:S01]  /*16a0*/  FFMA R109, R66, R82, R109 ;  /* 0x00000052426d7223 */ /* 0x001fe2000000006d */
[----:B------:R-:W-:-:S02]  /*16b0*/  FFMA R110, R67, R83, R110 ;  /* 0x00000053436e7223 */ /* 0x000fc4000000006e */
[----:B------:R-:W0:Y:S01]  /*16c0*/  LDS.64 R88, [R16+UR6+-0x1aa0] ;  /* 0xffe5600610587984 */ /* 0x000e220008000a00 */
[C---:B-1----:R-:W-:Y:S01]  /*16d0*/  FFMA R3, R66.reuse, R78, R3 ;  /* 0x0000004e42037223 */ /* 0x042fe20000000003 */
[C---:B------:R-:W-:Y:S02]  /*16e0*/  FFMA R20, R67.reuse, R79, R20 ;  /* 0x0000004f43147223 */ /* 0x040fe40000000014 */
[----:B------:R-:W1:Y:S01]  /*16f0*/  LDS.64 R82, [R16+UR6+0xb78] ;  /* 0x000b780610527984 */ /* 0x000e620008000a00 */
[C---:B--2---:R-:W-:Y:S01]  /*1700*/  FFMA R111, R66.reuse, R86, R111 ;  /* 0x00000056426f7223 */ /* 0x044fe2000000006f */
[C---:B------:R-:W-:Y:S02]  /*1710*/  FFMA R112, R67.reuse, R87, R112 ;  /* 0x0000005743707223 */ /* 0x040fe40000000070 */
[----:B------:R-:W2:Y:S01]  /*1720*/  LDS.64 R90, [R16+UR6+0xb80] ;  /* 0x000b8006105a7984 */ /* 0x000ea20008000a00 */
[----:B---3--:R-:W-:Y:S01]  /*1730*/  FFMA R61, R66, R72, R61 ;  /* 0x00000048423d7223 */ /* 0x008fe2000000003d */
[----:B------:R-:W-:-:S02]  /*1740*/  FFMA R52, R67, R73, R52 ;  /* 0x0000004943347223 */ /* 0x000fc40000000034 */
[----:B------:R-:W3:Y:S01]  /*1750*/  LDS.64 R78, [R16+UR6+-0x16e0] ;  /* 0xffe92006104e7984 */ /* 0x000ee20008000a00 */
[C---:B----4-:R-:W-:Y:S01]  /*1760*/  FFMA R113, R66.reuse, R76, R113 ;  /* 0x0000004c42717223 */ /* 0x050fe20000000071 */
[C---:B------:R-:W-:Y:S02]  /*1770*/  FFMA R114, R67.reuse, R77, R114 ;  /* 0x0000004d43727223 */ /* 0x040fe40000000072 */
[----:B------:R-:W4:Y:S01]  /*1780*/  LDS.64 R86, [R16+UR6+0xf40] ;  /* 0x000f400610567984 */ /* 0x000f220008000a00 */
[C---:B-----5:R-:W-:Y:S01]  /*1790*/  FFMA R59, R66.reuse, R80, R59 ;  /* 0x00000050423b7223 */ /* 0x060fe2000000003b */
[C---:B------:R-:W-:Y:S02]  /*17a0*/  FFMA R104, R67.reuse, R81, R104 ;  /* 0x0000005143687223 */ /* 0x040fe40000000068 */
[----:B------:R-:W5:Y:S01]  /*17b0*/  LDS.64 R72, [R16+UR6+-0x16d8] ;  /* 0xffe9280610487984 */ /* 0x000f620008000a00 */
[----:B------:R-:W-:Y:S01]  /*17c0*/  FFMA R115, R66, R84, R115 ;  /* 0x0000005442737223 */ /* 0x000fe20000000073 */
[----:B------:R-:W-:-:S02]  /*17d0*/  FFMA R116, R67, R85, R116 ;  /* 0x0000005543747223 */ /* 0x000fc40000000074 */
[----:B------:R-:W5:Y:S01]  /*17e0*/  LDS.64 R76, [R16+UR6+0xf48] ;  /* 0x000f4806104c7984 */ /* 0x000f620008000a00 */
        /* <DEDUP_REMOVED lines=9> */
[C---:B0-----:R-:W-:Y:S01]  /*1880*/  FFMA R53, R66.reuse, R88, R53 ;  /* 0x0000005842357223 */ /* 0x041fe20000000035 */
[C---:B------:R-:W-:Y:S02]  /*1890*/  FFMA R56, R67.reuse, R89, R56 ;  /* 0x0000005943387223 */ /* 0x040fe40000000038 */
[----:B------:R-:W0:Y:S01]  /*18a0*/  LDS.64 R70, [R16+UR6+0x1310] ;  /* 0x0013100610467984 */ /* 0x000e220008000a00 */
[C---:B-1----:R-:W-:Y:S01]  /*18b0*/  FFMA R119, R66.reuse, R82, R119 ;  /* 0x0000005242777223 */ /* 0x042fe20000000077 */
[C---:B------:R-:W-:Y:S02]  /*18c0*/  FFMA R120, R67.reuse, R83, R120 ;  /* 0x0000005343787223 */ /* 0x040fe40000000078 */
[----:B------:R-:W1:Y:S01]  /*18d0*/  LDS.64 R74, [R16+UR6+-0x1308] ;  /* 0xffecf806104a7984 */ /* 0x000e620008000a00 */
[----:B--2---:R-:W-:Y:S01]  /*18e0*/  FFMA R121, R66, R90, R121 ;  /* 0x0000005a42797223 */ /* 0x004fe20000000079 */
[----:B------:R-:W-:-:S02]  /*18f0*/  FFMA R122, R67, R91, R122 ;  /* 0x0000005b437a7223 */ /* 0x000fc4000000007a */
[----:B------:R-:W2:Y:S01]  /*1900*/  LDS.64 R82, [R16+UR6+-0x1300] ;  /* 0xffed000610527984 */ /* 0x000ea20008000a00 */
[C---:B---3--:R-:W-:Y:S01]  /*1910*/  FFMA R103, R66.reuse, R78, R103 ;  /* 0x0000004e42677223 */ /* 0x048fe20000000067 */
[C---:B------:R-:W-:Y:S02]  /*1920*/  FFMA R18, R67.reuse, R79, R18 ;  /* 0x0000004f43127223 */ /* 0x040fe40000000012 */
[----:B------:R-:W3:Y:S01]  /*1930*/  LDS.64 R90, [R16+UR6+-0xf40] ;  /* 0xfff0c006105a7984 */ /* 0x000ee20008000a00 */
[C---:B----4-:R-:W-:Y:S01]  /*1940*/  FFMA R123, R66.reuse, R86, R123 ;  /* 0x00000056427b7223 */ /* 0x050fe2000000007b */
[C---:B------:R-:W-:Y:S02]  /*1950*/  FFMA R124, R67.reuse, R87, R124 ;  /* 0x00000057437c7223 */ /* 0x040fe4000000007c */
[----:B------:R-:W4:Y:S01]  /*1960*/  LDS.64 R78, [R16+UR6+0x1318] ;  /* 0x00131806104e7984 */ /* 0x000f220008000a00 */
[----:B-----5:R-:W-:Y:S01]  /*1970*/  FFMA R51, R66, R72, R51 ;  /* 0x0000004842337223 */ /* 0x020fe20000000033 */
[----:B------:R-:W-:-:S02]  /*1980*/  FFMA R54, R67, R73, R54 ;  /* 0x0000004943367223 */ /* 0x000fc40000000036 */
[----:B------:R-:W5:Y:S01]  /*1990*/  LDS.64 R86, [R16+UR6+0x1320] ;  /* 0x0013200610567984 */ /* 0x000f620008000a00 */
[C---:B------:R-:W-:Y:S01]  /*19a0*/  FFMA R125, R66.reuse, R76, R125 ;  /* 0x0000004c427d7223 */ /* 0x040fe2000000007d */
[C---:B------:R-:W-:Y:S02]  /*19b0*/  FFMA R126, R67.reuse, R77, R126 ;  /* 0x0000004d437e7223 */ /* 0x040fe4000000007e */
[----:B------:R-:W5:Y:S01]  /*19c0*/  LDS.64 R92, [R16+UR6+0x16e0] ;  /* 0x0016e006105c7984 */ /* 0x000f620008000a00 */
[C---:B------:R-:W-:Y:S01]  /*19d0*/  FFMA R49, R66.reuse, R80, R49 ;  /* 0x0000005042317223 */ /* 0x040fe20000000031 */
[C---:B------:R-:W-:Y:S02]  /*19e0*/  FFMA R102, R67.reuse, R81, R102 ;  /* 0x0000005143667223 */ /* 0x040fe40000000066 */
[----:B------:R-:W5:Y:S01]  /*19f0*/  LDS.64 R72, [R16+UR6+-0xf38] ;  /* 0xfff0c80610487984 */ /* 0x000f620008000a00 */
[----:B------:R-:W-:Y:S01]  /*1a00*/  FFMA R127, R66, R84, R127 ;  /* 0x00000054427f7223 */ /* 0x000fe2000000007f */
[----:B------:R-:W-:-:S02]  /*1a10*/  FFMA R128, R67, R85, R128 ;  /* 0x0000005543807223 */ /* 0x000fc40000000080 */
[----:B------:R-:W5:Y:S01]  /*1a20*/  LDS.64 R76, [R16+UR6+0x16e8] ;  /* 0x0016e806104c7984 */ /* 0x000f620008000a00 */
[C---:B------:R-:W-:Y:S01]  /*1a30*/  FFMA R47, R66.reuse, R68, R47 ;  /* 0x00000044422f7223 */ /* 0x040fe2000000002f */
[C---:B------:R-:W-:Y:S02]  /*1a40*/  FFMA R38, R67.reuse, R69, R38 ;  /* 0x0000004543267223 */ /* 0x040fe40000000026 */
[----:B------:R-:W5:Y:S04]  /*1a50*/  LDS.64 R80, [R16+UR6+-0xf30] ;  /* 0xfff0d00610507984 */ /* 0x000f680008000a00 */
[----:B------:R-:W5:Y:S01]  /*1a60*/  LDS.64 R84, [R16+UR6+0x16f0] ;  /* 0x0016f00610547984 */ /* 0x000f620008000a00 */
[----:B0-----:R-:W-:Y:S01]  /*1a70*/  FFMA R129, R66, R70, R129 ;  /* 0x0000004642817223 */ /* 0x001fe20000000081 */
[----:B------:R-:W-:-:S02]  /*1a80*/  FFMA R130, R67, R71, R130 ;  /* 0x0000004743827223 */ /* 0x000fc40000000082 */
[----:B------:R-:W0:Y:S01]  /*1a90*/  LDS.64 R88, [R16+UR6+-0xb70] ;  /* 0xfff4900610587984 */ /* 0x000e220008000a00 */
[C---:B-1----:R-:W-:Y:S01]  /*1aa0*/  FFMA R45, R66.reuse, R74, R45 ;  /* 0x0000004a422d7223 */ /* 0x042fe2000000002d */
[C---:B------:R-:W-:Y:S01]  /*1ab0*/  FFMA R48, R67.reuse, R75, R48 ;  /* 0x0000004b43307223 */ /* 0x040fe20000000030 */
[C---:B--2---:R-:W-:Y:S01]  /*1ac0*/  FFMA R43, R66.reuse, R82, R43 ;  /* 0x00000052422b7223 */ /* 0x044fe2000000002b */
[C---:B------:R-:W-:Y:S01]  /*1ad0*/  FFMA R46, R67.reuse, R83, R46 ;  /* 0x00000053432e7223 */ /* 0x040fe2000000002e */
[----:B------:R-:W1:Y:S01]  /*1ae0*/  LDS.64 R68, [R16+UR6+0x1ab0] ;  /* 0x001ab00610447984 */ /* 0x000e620008000a00 */
[C---:B---3--:R-:W-:Y:S01]  /*1af0*/  FFMA R41, R66.reuse, R90, R41 ;  /* 0x0000005a42297223 */ /* 0x048fe20000000029 */
[C---:B------:R-:W-:Y:S02]  /*1b00*/  FFMA R44, R67.reuse, R91, R44 ;  /* 0x0000005b432c7223 */ /* 0x040fe4000000002c */
[----:B------:R-:W2:Y:S01]  /*1b10*/  LDS.64 R70, [R16+UR6+-0xb68] ;  /* 0xfff4980610467984 */ /* 0x000ea20008000a00 */
[----:B----4-:R-:W-:Y:S01]  /*1b20*/  FFMA R131, R66, R78, R131 ;  /* 0x0000004e42837223 */ /* 0x010fe20000000083 */
[----:B------:R-:W-:-:S02]  /*1b30*/  FFMA R132, R67, R79, R132 ;  /* 0x0000004f43847223 */ /* 0x000fc40000000084 */
[----:B------:R-:W3:Y:S01]  /*1b40*/  LDS.64 R74, [R16+UR6+-0xb60] ;  /* 0xfff4a006104a7984 */ /* 0x000ee20008000a00 */
[C---:B-----5:R-:W-:Y:S01]  /*1b50*/  FFMA R133, R66.reuse, R86, R133 ;  /* 0x0000005642857223 */ /* 0x060fe20000000085 */
[C---:B------:R-:W-:Y:S02]  /*1b60*/  FFMA R134, R67.reuse, R87, R134 ;  /* 0x0000005743867223 */ /* 0x040fe40000000086 */
[----:B------:R-:W4:Y:S01]  /*1b70*/  LDS.64 R78, [R16+UR6+-0x7a0] ;  /* 0xfff86006104e7984 */ /* 0x000f220008000a00 */
[C---:B------:R-:W-:Y:S01]  /*1b80*/  FFMA R135, R66.reuse, R92, R135 ;  /* 0x0000005c42877223 */ /* 0x040fe20000000087 */
[C---:B------:R-:W-:Y:S02]  /*1b90*/  FFMA R136, R67.reuse, R93, R136 ;  /* 0x0000005d43887223 */ /* 0x040fe40000000088 */
[----:B------:R-:W5:Y:S01]  /*1ba0*/  LDS.64 R82, [R16+UR6+-0x798] ;  /* 0xfff8680610527984 */ /* 0x000f620008000a00 */
[----:B------:R-:W-:Y:S01]  /*1bb0*/  FFMA R39, R66, R72, R39 ;  /* 0x0000004842277223 */ /* 0x000fe20000000027 */
[----:B------:R-:W-:-:S02]  /*1bc0*/  FFMA R64, R67, R73, R64 ;  /* 0x0000004943407223 */ /* 0x000fc40000000040 */
[----:B------:R-:W5:Y:S01]  /*1bd0*/  LDS.64 R86, [R16+UR6+-0x790] ;  /* 0xfff8700610567984 */ /* 0x000f620008000a00 */
[C---:B------:R-:W-:Y:S01]  /*1be0*/  FFMA R137, R66.reuse, R76, R137 ;  /* 0x0000004c42897223 */ /* 0x040fe20000000089 */
[C---:B------:R-:W-:Y:S02]  /*1bf0*/  FFMA R138, R67.reuse, R77, R138 ;  /* 0x0000004d438a7223 */ /* 0x040fe4000000008a */
[----:B------:R-:W5:Y:S01]  /*1c00*/  LDS.64 R72, [R16+UR6+0x1ab8] ;  /* 0x001ab80610487984 */ /* 0x000f620008000a00 */
[C---:B------:R-:W-:Y:S01]  /*1c10*/  FFMA R105, R66.reuse, R80, R105 ;  /* 0x0000005042697223 */ /* 0x040fe20000000069 */
[C---:B------:R-:W-:Y:S02]  /*1c20*/  FFMA R42, R67.reuse, R81, R42 ;  /* 0x00000051432a7223 */ /* 0x040fe4000000002a */
[----:B------:R-:W5:Y:S01]  /*1c30*/  LDS.64 R76, [R16+UR6+0x1ac0] ;  /* 0x001ac006104c7984 */ /* 0x000f620008000a00 */
[----:B------:R-:W-:Y:S01]  /*1c40*/  FFMA R139, R66, R84, R139 ;  /* 0x00000054428b7223 */ /* 0x000fe2000000008b */
[----:B------:R-:W-:-:S02]  /*1c50*/  FFMA R140, R67, R85, R140 ;  /* 0x00000055438c7223 */ /* 0x000fc4000000008c */
[----:B------:R-:W5:Y:S01]  /*1c60*/  LDS.64 R80, [R16+UR6+0x1e80] ;  /* 0x001e800610507984 */ /* 0x000f620008000a00 */
[C---:B0-----:R-:W-:Y:S01]  /*1c70*/  FFMA R37, R66.reuse, R88, R37 ;  /* 0x0000005842257223 */ /* 0x041fe20000000025 */
[C---:B------:R-:W-:Y:S02]  /*1c80*/  FFMA R40, R67.reuse, R89, R40 ;  /* 0x0000005943287223 */ /* 0x040fe40000000028 */
[----:B------:R-:W0:Y:S04]  /*1c90*/  LDS.64 R84, [R16+UR6+0x1e88] ;  /* 0x001e880610547984 */ /* 0x000e280008000a00 */
[----:B------:R-:W0:Y:S01]  /*1ca0*/  LDS.64 R88, [R16+UR6+0x1e90] ;  /* 0x001e900610587984 */ /* 0x000e220008000a00 */
[----:B-1----:R-:W-:Y:S01]  /*1cb0*/  FFMA R141, R66, R68, R141 ;  /* 0x00000044428d7223 */ /* 0x002fe2000000008d */
[----:B------:R-:W-:-:S02]  /*1cc0*/  FFMA R142, R67, R69, R142 ;  /* 0x00000045438e7223 */ /* 0x000fc4000000008e */
[----:B------:R-:W1:Y:S01]  /*1cd0*/  LDS.64 R90, [R16+UR6+-0x3d0] ;  /* 0xfffc3006105a7984 */ /* 0x000e620008000a00 */
[C---:B--2---:R-:W-:Y:S01]  /*1ce0*/  FFMA R35, R66.reuse, R70, R35 ;  /* 0x0000004642237223 */ /* 0x044fe20000000023 */
[C---:B------:R-:W-:Y:S02]  /*1cf0*/  FFMA R36, R67.reuse, R71, R36 ;  /* 0x0000004743247223 */ /* 0x040fe40000000024 */
[----:B------:R-:W2:Y:S01]  /*1d00*/  LDS.64 R92, [R16+UR6+0x2250] ;  /* 0x00225006105c7984 */ /* 0x000ea20008000a00 */
[C---:B---3--:R-:W-:Y:S01]  /*1d10*/  FFMA R33, R66.reuse, R74, R33 ;  /* 0x0000004a42217223 */ /* 0x048fe20000000021 */
[C---:B------:R-:W-:Y:S02]  /*1d20*/  FFMA R34, R67.reuse, R75, R34 ;  /* 0x0000004b43227223 */ /* 0x040fe40000000022 */
[----:B------:R-:W3:Y:S01]  /*1d30*/  LDS.64 R94, [R16+UR6+-0x3c8] ;  /* 0xfffc3806105e7984 */ /* 0x000ee20008000a00 */
[----:B----4-:R-:W-:Y:S01]  /*1d40*/  FFMA R31, R66, R78, R31 ;  /* 0x0000004e421f7223 */ /* 0x010fe2000000001f */
[----:B------:R-:W-:-:S02]  /*1d50*/  FFMA R32, R67, R79, R32 ;  /* 0x0000004f43207223 */ /* 0x000fc40000000020 */
[----:B------:R-:W4:Y:S01]  /*1d60*/  LDS.64 R96, [R16+UR6+0x2258] ;  /* 0x0022580610607984 */ /* 0x000f220008000a00 */
[C---:B-----5:R-:W-:Y:S01]  /*1d70*/  FFMA R29, R66.reuse, R82, R29 ;  /* 0x00000052421d7223 */ /* 0x060fe2000000001d */
[C---:B------:R-:W-:Y:S02]  /*1d80*/  FFMA R30, R67.reuse, R83, R30 ;  /* 0x00000053431e7223 */ /* 0x040fe4000000001e */
[----:B------:R-:W5:Y:S01]  /*1d90*/  LDS.64 R98, [R16+UR6+-0x3c0] ;  /* 0xfffc400610627984 */ /* 0x000f620008000a00 */
[C---:B------:R-:W-:Y:S01]  /*1da0*/  FFMA R27, R66.reuse, R86, R27 ;  /* 0x00000056421b7223 */ /* 0x040fe2000000001b */
[C---:B------:R-:W-:Y:S02]  /*1db0*/  FFMA R28, R67.reuse, R87, R28 ;  /* 0x00000057431c7223 */ /* 0x040fe4000000001c */
[----:B------:R-:W5:Y:S01]  /*1dc0*/  LDS.64 R100, [R16+UR6+0x2260] ;  /* 0x0022600610647984 */ /* 0x000f620008000a00 */
[----:B------:R-:W-:Y:S01]  /*1dd0*/  UIADD3 UR6, UPT, UPT, UR6, 0x8, URZ ;  /* 0x0000000806067890 */ /* 0x000fe2000fffe0ff */
[C---:B------:R-:W-:Y:S01]  /*1de0*/  FFMA R143, R66.reuse, R72, R143 ;  /* 0x00000048428f7223 */ /* 0x040fe2000000008f */
[C---:B------:R-:W-:Y:S01]  /*1df0*/  FFMA R144, R67.reuse, R73, R144 ;  /* 0x0000004943907223 */ /* 0x040fe20000000090 */
[C---:B------:R-:W-:Y:S01]  /*1e00*/  FFMA R145, R66.reuse, R76, R145 ;  /* 0x0000004c42917223 */ /* 0x040fe20000000091 */
[----:B------:R-:W-:Y:S01]  /*1e10*/  UISETP.NE.AND UP0, UPT, UR6, 0x2638, UPT ;  /* 0x000026380600788c */ /* 0x000fe2000bf05270 */
[C---:B------:R-:W-:Y:S01]  /*1e20*/  FFMA R146, R67.reuse, R77, R146 ;  /* 0x0000004d43927223 */ /* 0x040fe20000000092 */
[C---:B------:R-:W-:Y:S01]  /*1e30*/  FFMA R147, R66.reuse, R80, R147 ;  /* 0x0000005042937223 */ /* 0x040fe20000000093 */
[C---:B------:R-:W-:Y:S01]  /*1e40*/  FFMA R148, R67.reuse, R81, R148 ;  /* 0x0000005143947223 */ /* 0x040fe20000000094 */
[C---:B0-----:R-:W-:Y:S01]  /*1e50*/  FFMA R149, R66.reuse, R84, R149 ;  /* 0x0000005442957223 */ /* 0x041fe20000000095 */
[C---:B------:R-:W-:Y:S01]  /*1e60*/  FFMA R150, R67.reuse, R85, R150 ;  /* 0x0000005543967223 */ /* 0x040fe20000000096 */
[C---:B------:R-:W-:Y:S01]  /*1e70*/  FFMA R151, R66.reuse, R88, R151 ;  /* 0x0000005842977223 */ /* 0x040fe20000000097 */
[C---:B------:R-:W-:Y:S01]  /*1e80*/  FFMA R152, R67.reuse, R89, R152 ;  /* 0x0000005943987223 */ /* 0x040fe20000000098 */
[C---:B-1----:R-:W-:Y:S01]  /*1e90*/  FFMA R25, R66.reuse, R90, R25 ;  /* 0x0000005a42197223 */ /* 0x042fe20000000019 */
[C---:B------:R-:W-:Y:S01]  /*1ea0*/  FFMA R26, R67.reuse, R91, R26 ;  /* 0x0000005b431a7223 */ /* 0x040fe2000000001a */
[C---:B--2---:R-:W-:Y:S01]  /*1eb0*/  FFMA R153, R66.reuse, R92, R153 ;  /* 0x0000005c42997223 */ /* 0x044fe20000000099 */
[C---:B------:R-:W-:Y:S01]  /*1ec0*/  FFMA R154, R67.reuse, R93, R154 ;  /* 0x0000005d439a7223 */ /* 0x040fe2000000009a */
[C---:B---3--:R-:W-:Y:S01]  /*1ed0*/  FFMA R23, R66.reuse, R94, R23 ;  /* 0x0000005e42177223 */ /* 0x048fe20000000017 */
[C---:B------:R-:W-:Y:S01]  /*1ee0*/  FFMA R24, R67.reuse, R95, R24 ;  /* 0x0000005f43187223 */ /* 0x040fe20000000018 */
[C---:B----4-:R-:W-:Y:S01]  /*1ef0*/  FFMA R155, R66.reuse, R96, R155 ;  /* 0x00000060429b7223 */ /* 0x050fe2000000009b */
[C---:B------:R-:W-:Y:S01]  /*1f00*/  FFMA R156, R67.reuse, R97, R156 ;  /* 0x00000061439c7223 */ /* 0x040fe2000000009c */
[C---:B-----5:R-:W-:Y:S01]  /*1f10*/  FFMA R21, R66.reuse, R98, R21 ;  /* 0x0000006242157223 */ /* 0x060fe20000000015 */
[C---:B------:R-:W-:Y:S01]  /*1f20*/  FFMA R22, R67.reuse, R99, R22 ;  /* 0x0000006343167223 */ /* 0x040fe20000000016 */
[----:B------:R-:W-:Y:S01]  /*1f30*/  FFMA R157, R66, R100, R157 ;  /* 0x00000064429d7223 */ /* 0x000fe2000000009d */
[----:B------:R-:W-:Y:S01]  /*1f40*/  FFMA R158, R67, R101, R158 ;  /* 0x00000065439e7223 */ /* 0x000fe2000000009e */
[----:B------:R-:W-:Y:S06]  /*1f50*/  BRA.U UP0, `(.L_x_20) ;  /* 0xfffffff5001c7547 */ /* 0x000fec000b83ffff */
[----:B------:R-:W-:-:S04]  /*1f60*/  UIADD3 UR4, UPT, UPT, UR4, 0x1, URZ ;  /* 0x0000000104047890 */ /* 0x000fc8000fffe0ff */
[----:B------:R-:W-:-:S09]  /*1f70*/  UISETP.NE.AND UP0, UPT, UR4, 0x3, UPT ;  /* 0x000000030400788c */ /* 0x000fd2000bf05270 */
[----:B------:R-:W-:Y:S05]  /*1f80*/  BRA.U UP0, `(.L_x_21) ;  /* 0xfffffff100e47547 */ /* 0x000fea000b83ffff */
[----:B------:R-:W0:Y:S01]  /*1f90*/  S2UR UR8, SR_CTAID.X ;  /* 0x00000000000879c3 */ /* 0x000e220000002500 */
[----:B------:R-:W1:Y:S07]  /*1fa0*/  LDCU.64 UR6, c[0x0][0x398] ;  /* 0x00007300ff0677ac */ /* 0x000e6e0008000a00 */
[----:B------:R-:W2:Y:S01]  /*1fb0*/  LDC.64 R66, c[0x0][0x390] ;  /* 0x0000e400ff427b82 */ /* 0x000ea20000000a00 */
[----:B0-----:R-:W-:-:S04]  /*1fc0*/  USHF.L.U32 UR4, UR8, 0x3, URZ ;  /* 0x0000000308047899 */ /* 0x001fc800080006ff */
[----:B------:R-:W-:-:S04]  /*1fd0*/  ULOP3.LUT UR4, UR4, 0x78, URZ, 0xc0, !UPT ;  /* 0x0000007804047892 */ /* 0x000fc8000f8ec0ff */
[----:B-1----:R-:W-:-:S04]  /*1fe0*/  UIADD3 UR4, UP0, UPT, UR4, UR6, URZ ;  /* 0x0000000604047290 */ /* 0x002fc8000ff1e0ff */
[----:B------:R-:W-:Y:S02]  /*1ff0*/  UIADD3.X UR5, UPT, UPT, URZ, UR7, URZ, UP0, !UPT ;  /* 0x00000007ff057290 */ /* 0x000fe400087fe4ff */
[----:B------:R-:W-:-:S04]  /*2000*/  IMAD.U32 R68, RZ, RZ, UR4 ;  /* 0x00000004ff447e24 */ /* 0x000fc8000f8e00ff */
[----:B------:R-:W-:-:S05]  /*2010*/  IMAD.U32 R69, RZ, RZ, UR5 ;  /* 0x00000005ff457e24 */ /* 0x000fca000f8e00ff */
[----:B------:R-:W3:Y:S04]  /*2020*/  LDG.E.CONSTANT R16, desc[UR10][R68.64] ;  /* 0x0000000a44107981 */ /* 0x000ee8000c1e9900 */
[----:B------:R-:W4:Y:S01]  /*2030*/  LDG.E.CONSTANT R71, desc[UR10][R68.64+0x4] ;  /* 0x0000040a44477981 */ /* 0x000f22000c1e9900 */
[----:B------:R-:W-:Y:S01]  /*2040*/  IMAD.HI.U32 R73, R62, 0x6666667, RZ ;  /* 0x066666673e497827 */ /* 0x000fe200078e00ff */
[----:B------:R-:W-:-:S03]  /*2050*/  USHF.L.U32 UR8, UR8, 0x1, URZ ;  /* 0x0000000108087899 */ /* 0x000fc600080006ff */
[----:B------:R-:W-:Y:S01]  /*2060*/  IMAD R159, R159, 0x70800, R160 ;  /* 0x000708009f9f7824 */ /* 0x000fe200078e02a0 */
[----:B------:R-:W-:Y:S01]  /*2070*/  ULOP3.LUT UR8, UR8, 0x1e, URZ, 0xc0, !UPT ;  /* 0x0000001e08087892 */ /* 0x000fe2000f8ec0ff */
[----:B------:R-:W-:-:S04]  /*2080*/  IMAD R62, R73, -0x28, R62 ;  /* 0xffffffd8493e7824 */ /* 0x000fc800078e023e */
[----:B------:R-:W-:-:S04]  /*2090*/  IMAD R62, R62, 0x60, R159 ;  /* 0x000000603e3e7824 */ /* 0x000fc800078e029f */
[----:B------:R-:W-:-:S04]  /*20a0*/  VIADD R62, R62, UR8 ;  /* 0x000000083e3e7c36 */ /* 0x000fc80008000000 */
[----:B------:R-:W-:-:S04]  /*20b0*/  IMAD R161, R161, 0x12c00, R62 ;  /* 0x00012c00a1a17824 */ /* 0x000fc800078e023e */
[----:B--2---:R-:W-:-:S04]  /*20c0*/  IMAD.WIDE.U32 R66, R161, 0x4, R66 ;  /* 0x00000004a1427825 */ /* 0x004fc800078e0042 */
[--C-:B---3--:R-:W-:Y:S01]  /*20d0*/  FADD R3, R3, R16.reuse ;  /* 0x0000001003037221 */ /* 0x108fe20000000000 */
[--C-:B------:R-:W-:Y:S01]  /*20e0*/  FADD R65, R65, R16.reuse ;  /* 0x0000001041417221 */ /* 0x100fe20000000000 */
        /* <DEDUP_REMOVED lines=57> */
[----:B------:R-:W-:Y:S01]  /*2480*/  FMNMX R3, R3, 6, PT ;  /* 0x40c0000003037809 */ /* 0x000fe20003800000 */
[----:B------:R-:W-:Y:S01]  /*2490*/  FADD R16, R157, R16 ;  /* 0x000000109d107221 */ /* 0x000fe20000000000 */
[----:B------:R-:W-:Y:S01]  /*24a0*/  FMNMX R11, R11, 6, PT ;  /* 0x40c000000b0b7809 */ /* 0x000fe20003800000 */
[--C-:B----4-:R-:W-:Y:S01]  /*24b0*/  FADD R60, R60, R71.reuse ;  /* 0x000000473c3c7221 */ /* 0x110fe20000000000 */
[----:B------:R-:W-:Y:S01]  /*24c0*/  FMNMX R3, RZ, R3, !PT ;  /* 0x00000003ff037209 */ /* 0x000fe20007800000 */
[--C-:B------:R-:W-:Y:S01]  /*24d0*/  FADD R14, R14, R71.reuse ;  /* 0x000000470e0e7221 */ /* 0x100fe20000000000 */
[----:B------:R-:W-:Y:S01]  /*24e0*/  FMNMX R9, R9, 6, PT ;  /* 0x40c0000009097809 */ /* 0x000fe20003800000 */
[--C-:B------:R-:W-:Y:S01]  /*24f0*/  FADD R12, R12, R71.reuse ;  /* 0x000000470c0c7221 */ /* 0x100fe20000000000 */
[----:B------:R-:W-:Y:S01]  /*2500*/  FMNMX R7, R7, 6, PT ;  /* 0x40c0000007077809 */ /* 0x000fe20003800000 */
[--C-:B------:R-:W-:Y:S01]  /*2510*/  FADD R10, R10, R71.reuse ;  /* 0x000000470a0a7221 */ /* 0x100fe20000000000 */
[----:B------:R-:W-:Y:S01]  /*2520*/  FMNMX R5, R5, 6, PT ;  /* 0x40c0000005057809 */ /* 0x000fe20003800000 */
[--C-:B------:R-:W-:Y:S01]  /*2530*/  FADD R8, R8, R71.reuse ;  /* 0x0000004708087221 */ /* 0x100fe20000000000 */
[----:B------:R-:W-:Y:S01]  /*2540*/  FMNMX R16, R16, 6, PT ;  /* 0x40c0000010107809 */ /* 0x000fe20003800000 */
[----:B------:R0:W-:Y:S01]  /*2550*/  STG.E desc[UR10][R66.64+0x7800], R3 ;  /* 0x0078000342007986 */ /* 0x0001e2000c10190a */
[----:B------:R-:W-:Y:S01]  /*2560*/  FMNMX R11, RZ, R11, !PT ;  /* 0x0000000bff0b7209 */ /* 0x000fe20007800000 */
[--C-:B------:R-:W-:Y:S01]  /*2570*/  FADD R6, R6, R71.reuse ;  /* 0x0000004706067221 */ /* 0x100fe20000000000 */
[----:B------:R-:W-:Y:S01]  /*2580*/  FMNMX R9, RZ, R9, !PT ;  /* 0x00000009ff097209 */ /* 0x000fe20007800000 */
[--C-:B------:R-:W-:Y:S01]  /*2590*/  FADD R4, R4, R71.reuse ;  /* 0x0000004704047221 */ /* 0x100fe20000000000 */
[----:B------:R-:W-:Y:S01]  /*25a0*/  FMNMX R7, RZ, R7, !PT ;  /* 0x00000007ff077209 */ /* 0x000fe20007800000 */
[--C-:B------:R-:W-:Y:S01]  /*25b0*/  FADD R106, R106, R71.reuse ;  /* 0x000000476a6a7221 */ /* 0x100fe20000000000 */
[----:B------:R-:W-:Y:S01]  /*25c0*/  FMNMX R5, RZ, R5, !PT ;  /* 0x00000005ff057209 */ /* 0x000fe20007800000 */
[--C-:B------:R-:W-:Y:S01]  /*25d0*/  FADD R2, R2, R71.reuse ;  /* 0x0000004702027221 */ /* 0x100fe20000000000 */
[----:B------:R-:W-:Y:S01]  /*25e0*/  FMNMX R13, R13, 6, PT ;  /* 0x40c000000d0d7809 */ /* 0x000fe20003800000 */
[--C-:B------:R-:W-:Y:S01]  /*25f0*/  FADD R108, R108, R71.reuse ;  /* 0x000000476c6c7221 */ /* 0x100fe20000000000 */
[----:B------:R-:W-:Y:S01]  /*2600*/  FMNMX R60, R60, 6, PT ;  /* 0x40c000003c3c7809 */ /* 0x000fe20003800000 */
[--C-:B------:R-:W-:Y:S01]  /*2610*/  FADD R0, R0, R71.reuse ;  /* 0x0000004700007221 */ /* 0x100fe20000000000 */
[----:B0-----:R-:W-:Y:S01]  /*2620*/  FMNMX R3, RZ, R16, !PT ;  /* 0x00000010ff037209 */ /* 0x001fe20007800000 */
[----:B------:R0:W-:Y:S01]  /*2630*/  STG.E desc[UR10][R66.64+0x3c00], R11 ;  /* 0x003c000b42007986 */ /* 0x0001e2000c10190a */
[----:B------:R-:W-:Y:S01]  /*2640*/  FMNMX R14, R14, 6, PT ;  /* 0x40c000000e0e7809 */ /* 0x000fe20003800000 */
[--C-:B------:R-:W-:Y:S01]  /*2650*/  FADD R110, R110, R71.reuse ;  /* 0x000000476e6e7221 */ /* 0x100fe20000000000 */
[----:B------:R-:W-:Y:S01]  /*2660*/  FMNMX R12, R12, 6, PT ;  /* 0x40c000000c0c7809 */ /* 0x000fe20003800000 */
[----:B------:R1:W-:Y:S01]  /*2670*/  STG.E desc[UR10][R66.64+0x29400], R9 ;  /* 0x0294000942007986 */ /* 0x0003e2000c10190a */
[----:B------:R-:W-:Y:S01]  /*2680*/  FMNMX R10, R10, 6, PT ;  /* 0x40c000000a0a7809 */ /* 0x000fe20003800000 */
[--C-:B------:R-:W-:Y:S01]  /*2690*/  FADD R20, R20, R71.reuse ;  /* 0x0000004714147221 */ /* 0x100fe20000000000 */
[----:B------:R-:W-:Y:S01]  /*26a0*/  FMNMX R8, R8, 6, PT ;  /* 0x40c0000008087809 */ /* 0x000fe20003800000 */
[----:B------:R2:W-:Y:S01]  /*26b0*/  STG.E desc[UR10][R66.64+0x3c80], R7 ;  /* 0x003c800742007986 */ /* 0x0005e2000c10190a */
[----:B------:R-:W-:Y:S01]  /*26c0*/  FMNMX R13, RZ, R13, !PT ;  /* 0x0000000dff0d7209 */ /* 0x000fe20007800000 */
[--C-:B------:R-:W-:Y:S01]  /*26d0*/  FADD R112, R112, R71.reuse ;  /* 0x0000004770707221 */ /* 0x100fe20000000000 */
[----:B------:R-:W-:Y:S01]  /*26e0*/  FMNMX R6, R6, 6, PT ;  /* 0x40c0000006067809 */ /* 0x000fe20003800000 */
[----:B------:R3:W-:Y:S01]  /*26f0*/  STG.E desc[UR10][R66.64+0x3d00], R5 ;  /* 0x003d000542007986 */ /* 0x0007e2000c10190a */
[----:B0-----:R-:W-:Y:S01]  /*2700*/  FMNMX R11, RZ, R8, !PT ;  /* 0x00000008ff0b7209 */ /* 0x001fe20007800000 */
[--C-:B------:R-:W-:Y:S01]  /*2710*/  FADD R52, R52, R71.reuse ;  /* 0x0000004734347221 */ /* 0x100fe20000000000 */
[----:B------:R-:W-:Y:S01]  /*2720*/  FMNMX R4, R4, 6, PT ;  /* 0x40c0000004047809 */ /* 0x000fe20003800000 */
[----:B------:R0:W-:Y:S01]  /*2730*/  STG.E desc[UR10][R66.64+0x47500], R3 ;  /* 0x0475000342007986 */ /* 0x0001e2000c10190a */
[----:B-1----:R-:W-:Y:S01]  /*2740*/  FMNMX R9, RZ, R10, !PT ;  /* 0x0000000aff097209 */ /* 0x002fe20007800000 */
[--C-:B------:R-:W-:Y:S01]  /*2750*/  FADD R114, R114, R71.reuse ;  /* 0x0000004772727221 */ /* 0x100fe20000000000 */
[----:B------:R-:W-:Y:S01]  /*2760*/  FMNMX R106, R106, 6, PT ;  /* 0x40c000006a6a7809 */ /* 0x000fe20003800000 */
[--C-:B------:R-:W-:Y:S01]  /*2770*/  FADD R104, R104, R71.reuse ;  /* 0x0000004768687221 */ /* 0x100fe20000000000 */
[----:B--2---:R-:W-:Y:S01]  /*2780*/  FMNMX R7, RZ, R12, !PT ;  /* 0x0000000cff077209 */ /* 0x004fe20007800000 */
[----:B------:R1:W-:Y:S01]  /*2790*/  STG.E desc[UR10][R66.64+0x25900], R13 ;  /* 0x0259000d42007986 */ /* 0x0003e2000c10190a */
[----:B------:R-:W-:Y:S01]  /*27a0*/  FMNMX R2, R2, 6, PT ;  /* 0x40c0000002027809 */ /* 0x000fe20003800000 */
[--C-:B------:R-:W-:Y:S01]  /*27b0*/  FADD R116, R116, R71.reuse ;  /* 0x0000004774747221 */ /* 0x100fe20000000000 */
[----:B---3--:R-:W-:Y:S01]  /*27c0*/  FMNMX R5, RZ, R14, !PT ;  /* 0x0000000eff057209 */ /* 0x008fe20007800000 */
[----:B------:R2:W-:Y:S01]  /*27d0*/  STG.E desc[UR10][R66.64+0x84], R7 ;  /* 0x0000840742007986 */ /* 0x0005e2000c10190a */
        /* <DEDUP_REMOVED lines=8> */
[----:B-1----:R-:W-:Y:S01]  /*2860*/  FMNMX R13, RZ, R6, !PT ;  /* 0x00000006ff0d7209 */ /* 0x002fe20007800000 */
[--C-:B------:R-:W-:Y:S01]  /*2870*/  FADD R58, R58, R71.reuse ;  /* 0x000000473a3a7221 */ /* 0x100fe20000000000 */
[----:B------:R-:W-:Y:S01]  /*2880*/  FMNMX R20, R20, 6, PT ;  /* 0x40c0000014147809 */ /* 0x000fe20003800000 */
[----:B------:R1:W-:Y:S01]  /*2890*/  STG.E desc[UR10][R66.64+0x25884], R9 ;  /* 0x0258840942007986 */ /* 0x0003e2000c10190a */
[----:B--2---:R-:W-:Y:S01]  /*28a0*/  FMNMX R7, RZ, R2, !PT ;  /* 0x00000002ff077209 */ /* 0x004fe20007800000 */
[--C-:B------:R-:W-:Y:S01]  /*28b0*/  FADD R120, R120, R71.reuse ;  /* 0x0000004778787221 */ /* 0x100fe20000000000 */
[----:B------:R-:W-:Y:S01]  /*28c0*/  FMNMX R112, R112, 6, PT ;  /* 0x40c0000070707809 */ /* 0x000fe20003800000 */
[----:B------:R2:W-:Y:S01]  /*28d0*/  STG.E desc[UR10][R66.64+0x104], R11 ;  /* 0x0001040b42007986 */ /* 0x0005e2000c10190a */
[----:B0-----:R-:W-:Y:S01]  /*28e0*/  FMNMX R5, RZ, R106, !PT ;  /* 0x0000006aff057209 */ /* 0x001fe20007800000 */
[--C-:B------:R-:W-:Y:S01]  /*28f0*/  FADD R56, R56, R71.reuse ;  /* 0x0000004738387221 */ /* 0x100fe20000000000 */
[----:B------:R-:W-:Y:S01]  /*2900*/  FMNMX R52, R52, 6, PT ;  /* 0x40c0000034347809 */ /* 0x000fe20003800000 */
[----:B------:R0:W-:Y:S01]  /*2910*/  STG.E desc[UR10][R66.64+0x25904], R13 ;  /* 0x0259040d42007986 */ /* 0x0001e2000c10190a */
[----:B---3--:R-:W-:Y:S01]  /*2920*/  FMNMX R3, RZ, R4, !PT ;  /* 0x00000004ff037209 */ /* 0x008fe20007800000 */
        /* <DEDUP_REMOVED lines=129> */
[--C-:B------:R-:W-:Y:S01]  /*3140*/  FADD R24, R24, R71.reuse ;  /* 0x0000004718187221 */ /* 0x100fe20000000000 */
[----:B------:R3:W-:Y:S01]  /*3150*/  STG.E desc[UR10][R66.64+0x16884], R7 ;  /* 0x0168840742007986 */ /* 0x0007e2000c10190a */
[----:B-1----:R-:W-:Y:S01]  /*3160*/  FMNMX R13, RZ, R140, !PT ;  /* 0x0000008cff0d7209 */ /* 0x002fe20007800000 */
[--C-:B------:R-:W-:Y:S01]  /*3170*/  FADD R156, R156, R71.reuse ;  /* 0x000000479c9c7221 */ /* 0x100fe20000000000 */
[--C-:B------:R-:W-:Y:S01]  /*3180*/  FADD R22, R22, R71.reuse ;  /* 0x0000004716167221 */ /* 0x100fe20000000000 */
[----:B------:R1:W-:Y:S01]  /*3190*/  STG.E desc[UR10][R66.64+0x3c084], R9 ;  /* 0x03c0840942007986 */ /* 0x0003e2000c10190a */
[----:B--2---:R-:W-:Y:S01]  /*31a0*/  FMNMX R3, RZ, R40, !PT ;  /* 0x00000028ff037209 */ /* 0x004fe20007800000 */
[----:B------:R-:W-:Y:S01]  /*31b0*/  FADD R71, R158, R71 ;  /* 0x000000479e477221 */ /* 0x000fe20000000000 */
[----:B------:R-:W-:Y:S01]  /*31c0*/  FMNMX R146, R146, 6, PT ;  /* 0x40c0000092927809 */ /* 0x000fe20003800000 */
[----:B------:R2:W-:Y:S01]  /*31d0*/  STG.E desc[UR10][R66.64+0x16904], R11 ;  /* 0x0169040b42007986 */ /* 0x0005e2000c10190a */
[----:B0-----:R-:W-:-:S02]  /*31e0*/  FMNMX R5, RZ, R142, !PT ;  /* 0x0000008eff057209 */ /* 0x001fc40007800000 */
[----:B------:R-:W-:Y:S01]  /*31f0*/  FMNMX R32, R32, 6, PT ;  /* 0x40c0000020207809 */ /* 0x000fe20003800000 */
[----:B------:R0:W-:Y:S01]  /*3200*/  STG.E desc[UR10][R66.64+0x3c104], R13 ;  /* 0x03c1040d42007986 */ /* 0x0001e2000c10190a */
[----:B---3--:R-:W-:Y:S02]  /*3210*/  FMNMX R7, RZ, R36, !PT ;  /* 0x00000024ff077209 */ /* 0x008fe40007800000 */
[----:B------:R-:W-:Y:S01]  /*3220*/  FMNMX R148, R148, 6, PT ;  /* 0x40c0000094947809 */ /* 0x000fe20003800000 */
[----:B------:R3:W-:Y:S01]  /*3230*/  STG.E desc[UR10][R66.64+0x1a404], R3 ;  /* 0x01a4040342007986 */ /* 0x0007e2000c10190a */
[----:B-1----:R-:W-:Y:S02]  /*3240*/  FMNMX R9, RZ, R144, !PT ;  /* 0x00000090ff097209 */ /* 0x002fe40007800000 */
[----:B------:R-:W-:Y:S01]  /*3250*/  FMNMX R30, R30, 6, PT ;  /* 0x40c000001e1e7809 */ /* 0x000fe20003800000 */
[----:B------:R1:W-:Y:S01]  /*3260*/  STG.E desc[UR10][R66.64+0x3fc04], R5 ;  /* 0x03fc040542007986 */ /* 0x0003e2000c10190a */
[----:B--2---:R-:W-:-:S02]  /*3270*/  FMNMX R11, RZ, R34, !PT ;  /* 0x00000022ff0b7209 */ /* 0x004fc40007800000 */
[----:B------:R-:W-:Y:S01]  /*3280*/  FMNMX R150, R150, 6, PT ;  /* 0x40c0000096967809 */ /* 0x000fe20003800000 */
[----:B------:R2:W-:Y:S01]  /*3290*/  STG.E desc[UR10][R66.64+0x1a484], R7 ;  /* 0x01a4840742007986 */ /* 0x0005e2000c10190a */
[----:B------:R-:W-:Y:S02]  /*32a0*/  FMNMX R28, R28, 6, PT ;  /* 0x40c000001c1c7809 */ /* 0x000fe40003800000 */
[----:B0-----:R-:W-:Y:S01]  /*32b0*/  FMNMX R13, RZ, R146, !PT ;  /* 0x00000092ff0d7209 */ /* 0x001fe20007800000 */
[----:B------:R0:W-:Y:S01]  /*32c0*/  STG.E desc[UR10][R66.64+0x3fc84], R9 ;  /* 0x03fc840942007986 */ /* 0x0001e2000c10190a */
[----:B---3--:R-:W-:Y:S02]  /*32d0*/  FMNMX R3, RZ, R32, !PT ;  /* 0x00000020ff037209 */ /* 0x008fe40007800000 */
[----:B------:R-:W-:Y:S01]  /*32e0*/  FMNMX R65, R65, 6, PT ;  /* 0x40c0000041417809 */ /* 0x000fe20003800000 */
[----:B------:R3:W-:Y:S01]  /*32f0*/  STG.E desc[UR10][R66.64+0x1a504], R11 ;  /* 0x01a5040b42007986 */ /* 0x0007e2000c10190a */
[----:B-1----:R-:W-:-:S02]  /*3300*/  FMNMX R5, RZ, R148, !PT ;  /* 0x00000094ff057209 */ /* 0x002fc40007800000 */
[----:B------:R-:W-:Y:S01]  /*3310*/  FMNMX R63, R63, 6, PT ;  /* 0x40c000003f3f7809 */ /* 0x000fe20003800000 */
[----:B------:R1:W-:Y:S01]  /*3320*/  STG.E desc[UR10][R66.64+0x3fd04], R13 ;  /* 0x03fd040d42007986 */ /* 0x0003e2000c10190a */
[----:B--2---:R-:W-:Y:S02]  /*3330*/  FMNMX R7, RZ, R30, !PT ;  /* 0x0000001eff077209 */ /* 0x004fe40007800000 */
[----:B------:R-:W-:Y:S01]  /*3340*/  FMNMX R19, R19, 6, PT ;  /* 0x40c0000013137809 */ /* 0x000fe20003800000 */
[----:B------:R2:W-:Y:S01]  /*3350*/  STG.E desc[UR10][R66.64+0x1e004], R3 ;  /* 0x01e0040342007986 */ /* 0x0005e2000c10190a */
[----:B0-----:R-:W-:Y:S02]  /*3360*/  FMNMX R9, RZ, R150, !PT ;  /* 0x00000096ff097209 */ /* 0x001fe40007800000 */
[----:B------:R-:W-:Y:S01]  /*3370*/  FMNMX R17, R17, 6, PT ;  /* 0x40c0000011117809 */ /* 0x000fe20003800000 */
[----:B------:R0:W-:Y:S01]  /*3380*/  STG.E desc[UR10][R66.64+0x43804], R5 ;  /* 0x0438040542007986 */ /* 0x0001e2000c10190a */
[----:B---3--:R-:W-:-:S02]  /*3390*/  FMNMX R11, RZ, R28, !PT ;  /* 0x0000001cff0b7209 */ /* 0x008fc40007800000 */
[----:B------:R-:W-:Y:S01]  /*33a0*/  FMNMX R15, R15, 6, PT ;  /* 0x40c000000f0f7809 */ /* 0x000fe20003800000 */
[----:B------:R3:W-:Y:S01]  /*33b0*/  STG.E desc[UR10][R66.64+0x1e084], R7 ;  /* 0x01e0840742007986 */ /* 0x0007e2000c10190a */
[----:B------:R-:W-:Y:S02]  /*33c0*/  FMNMX R107, R107, 6, PT ;  /* 0x40c000006b6b7809 */ /* 0x000fe40003800000 */
[----:B------:R-:W-:Y:S01]  /*33d0*/  FMNMX R109, R109, 6, PT ;  /* 0x40c000006d6d7809 */ /* 0x000fe20003800000 */
[----:B------:R4:W-:Y:S01]  /*33e0*/  STG.E desc[UR10][R66.64+0x43884], R9 ;  /* 0x0438840942007986 */ /* 0x0009e2000c10190a */
[----:B------:R-:W-:Y:S02]  /*33f0*/  FMNMX R111, R111, 6, PT ;  /* 0x40c000006f6f7809 */ /* 0x000fe40003800000 */
[----:B------:R-:W-:Y:S01]  /*3400*/  FMNMX R61, R61, 6, PT ;  /* 0x40c000003d3d7809 */ /* 0x000fe20003800000 */
[----:B------:R5:W-:Y:S01]  /*3410*/  STG.E desc[UR10][R66.64+0x1e104], R11 ;  /* 0x01e1040b42007986 */ /* 0x000be2000c10190a */
[----:B------:R-:W-:-:S02]  /*3420*/  FMNMX R113, R113, 6, PT ;  /* 0x40c0000071717809 */ /* 0x000fc40003800000 */
[----:B------:R-:W-:Y:S02]  /*3430*/  FMNMX R59, R59, 6, PT ;  /* 0x40c000003b3b7809 */ /* 0x000fe40003800000 */
[----:B------:R-:W-:Y:S02]  /*3440*/  FMNMX R115, R115, 6, PT ;  /* 0x40c0000073737809 */ /* 0x000fe40003800000 */
[----:B------:R-:W-:Y:S02]  /*3450*/  FMNMX R57, R57, 6, PT ;  /* 0x40c0000039397809 */ /* 0x000fe40003800000 */
[----:B------:R-:W-:Y:S02]  /*3460*/  FMNMX R117, R117, 6, PT ;  /* 0x40c0000075757809 */ /* 0x000fe40003800000 */
[----:B------:R-:W-:Y:S02]  /*3470*/  FMNMX R55, R55, 6, PT ;  /* 0x40c0000037377809 */ /* 0x000fe40003800000 */
        /* <DEDUP_REMOVED lines=45> */
[----:B------:R-:W-:Y:S02]  /*3750*/  FMNMX R65, RZ, R65, !PT ;  /* 0x00000041ff417209 */ /* 0x000fe40007800000 */
[----:B------:R-:W-:Y:S02]  /*3760*/  FMNMX R63, RZ, R63, !PT ;  /* 0x0000003fff3f7209 */ /* 0x000fe40007800000 */
[----:B------:R-:W-:Y:S01]  /*3770*/  FMNMX R19, RZ, R19, !PT ;  /* 0x00000013ff137209 */ /* 0x000fe20007800000 */
[----:B------:R-:W-:Y:S01]  /*3780*/  STG.E desc[UR10][R66.64], R65 ;  /* 0x0000004142007986 */ /* 0x000fe2000c10190a */
[----:B------:R-:W-:-:S02]  /*3790*/  FMNMX R17, RZ, R17, !PT ;  /* 0x00000011ff117209 */ /* 0x000fc40007800000 */
[----:B------:R-:W-:Y:S01]  /*37a0*/  FMNMX R15, RZ, R15, !PT ;  /* 0x0000000fff0f7209 */ /* 0x000fe20007800000 */
[----:B------:R-:W-:Y:S01]  /*37b0*/  STG.E desc[UR10][R66.64+0x25800], R63 ;  /* 0x0258003f42007986 */ /* 0x000fe2000c10190a */
[----:B------:R-:W-:Y:S02]  /*37c0*/  FMNMX R107, RZ, R107, !PT ;  /* 0x0000006bff6b7209 */ /* 0x000fe40007800000 */
[----:B------:R-:W-:Y:S01]  /*37d0*/  FMNMX R109, RZ, R109, !PT ;  /* 0x0000006dff6d7209 */ /* 0x000fe20007800000 */
[----:B------:R-:W-:Y:S01]  /*37e0*/  STG.E desc[UR10][R66.64+0x80], R19 ;  /* 0x0000801342007986 */ /* 0x000fe2000c10190a */
        /* <DEDUP_REMOVED lines=69> */
[----:B-1----:R-:W-:Y:S02]  /*3c40*/  FMNMX R13, RZ, R152, !PT ;  /* 0x00000098ff0d7209 */ /* 0x002fe40007800000 */
[----:B--2---:R-:W-:Y:S01]  /*3c50*/  FMNMX R3, RZ, R26, !PT ;  /* 0x0000001aff037209 */ /* 0x004fe20007800000 */
[----:B------:R-:W-:Y:S01]  /*3c60*/  STG.E desc[UR10][R66.64+0x12c80], R45 ;  /* 0x012c802d42007986 */ /* 0x000fe2000c10190a */
[----:B0-----:R-:W-:Y:S02]  /*3c70*/  FMNMX R5, RZ, R154, !PT ;  /* 0x0000009aff057209 */ /* 0x001fe40007800000 */
[----:B---3--:R-:W-:Y:S01]  /*3c80*/  FMNMX R7, RZ, R24, !PT ;  /* 0x00000018ff077209 */ /* 0x008fe20007800000 */
[----:B------:R-:W-:Y:S01]  /*3c90*/  STG.E desc[UR10][R66.64+0x38480], R131 ;  /* 0x0384808342007986 */ /* 0x000fe2000c10190a */
[----:B----4-:R-:W-:-:S02]  /*3ca0*/  FMNMX R9, RZ, R156, !PT ;  /* 0x0000009cff097209 */ /* 0x010fc40007800000 */
[----:B-----5:R-:W-:Y:S01]  /*3cb0*/  FMNMX R11, RZ, R22, !PT ;  /* 0x00000016ff0b7209 */ /* 0x020fe20007800000 */
[----:B------:R-:W-:Y:S01]  /*3cc0*/  STG.E desc[UR10][R66.64+0x12d00], R43 ;  /* 0x012d002b42007986 */ /* 0x000fe2000c10190a */
[----:B------:R-:W-:-:S03]  /*3cd0*/  FMNMX R71, RZ, R71, !PT ;  /* 0x00000047ff477209 */ /* 0x000fc60007800000 */
[----:B------:R-:W-:Y:S04]  /*3ce0*/  STG.E desc[UR10][R66.64+0x38500], R133 ;  /* 0x0385008542007986 */ /* 0x000fe8000c10190a */
        /* <DEDUP_REMOVED lines=29> */
[----:B------:R-:W-:Y:S01]  /*3ec0*/  STG.E desc[UR10][R66.64+0x47504], R71 ;  /* 0x0475044742007986 */ /* 0x000fe2000c10190a */
[----:B------:R-:W-:Y:S05]  /*3ed0*/  EXIT ;  /* 0x000000000000794d */ /* 0x000fea0003800000 */
.L_x_22:
[----:B------:R-:W-:-:S00]  /*3ee0*/  BRA `(.L_x_22) ;  /* 0xfffffffc00fc7947 */ /* 0x000fc0000383ffff */
[----:B------:R-:W-:-:S00]  /*3ef0*/  NOP ;  /* 0x0000000000007918 */ /* 0x000fc00000000000 */
        /* <DEDUP_REMOVED lines=8> */
.L_x_23:


//--------------------- .nv.shared.my_kernel_kernel0 --------------------------
	.section	.nv.shared.my_kernel_kernel0,"aw",@nobits
	.sectionflags	@""
	.align	4
.nv.shared.my_kernel_kernel0:
	.zero		44040


//--------------------- .nv.shared.reserved.0     --------------------------
	.section	.nv.shared.reserved.0,"aw",@nobits
	.weak		__nv_reservedSMEM_offset_0_alias
	.size		__nv_reservedSMEM_offset_0_alias, 0, 64
	.other		__nv_reservedSMEM_offset_0_alias,@"STO_CUDA_RESERVED_SHARED STV_DEFAULT"
__nv_reservedSMEM_offset_0_alias:
	.zero		0
	.zero		64


//--------------------- .nv.constant0.my_kernel_kernel0 --------------------------
	.section	.nv.constant0.my_kernel_kernel0,"a",@progbits
	.sectionflags	@""
	.align	4
.nv.constant0.my_kernel_kernel0:
	.zero		928


//--------------------- SYMBOLS --------------------------

	.type		.nv.reservedSmem.offset0,@object
	.size		.nv.reservedSmem.offset0,0x4
	.type		.nv.reservedSmem.cap,@object
	.size		.nv.reservedSmem.cap,0x4
